	.target	sm_90a

	.elftype	@"ET_EXEC"


//--------------------- .note.nv.tkinfo           --------------------------
	.section	.note.nv.tkinfo,"",@"SHT_NOTE"
	.sectionflags	@"SHF_NOTE_NV_TKINFO"
	.tkinfo
        /*0018*/ 	.word	0x00000002
        /*0030*/ 	.string	""
        /*0030*/ 	.string	"ptxas"
        /*0030*/ 	.string	"Cuda compilation tools, release 13.0, V13.0.88"
        /*0030*/ 	.string	"Build cuda_13.0.r13.0/compiler.36424714_0"
        /*0030*/ 	.string	"-v  -suppress-debug-info  -lineinfo  -arch sm_90a "



//--------------------- .note.nv.cuinfo           --------------------------
	.section	.note.nv.cuinfo,"",@"SHT_NOTE"
	.sectionflags	@"SHF_NOTE_NV_CUINFO"
        /*0018*/ 	.short	0x0002
        /*001a*/ 	.short	0x005a
        /*001c*/ 	.short	0x0082
	.zero		2


//--------------------- .nv.info                  --------------------------
	.section	.nv.info,"",@"SHT_CUDA_INFO"
	.align	4


	//----- nvinfo : EIATTR_REGCOUNT
	.align		4
        /*0000*/ 	.byte	0x04, 0x2f
        /*0002*/ 	.short	(.L_1 - .L_0)
	.align		4
.L_0:
        /*0004*/ 	.word	index@(gluon_wgmma)
        /*0008*/ 	.word	0x000000ff


	//----- nvinfo : EIATTR_FRAME_SIZE
	.align		4
.L_1:
        /*000c*/ 	.byte	0x04, 0x11
        /*000e*/ 	.short	(.L_3 - .L_2)
	.align		4
.L_2:
        /*0010*/ 	.word	index@(gluon_wgmma)
        /*0014*/ 	.word	0x00000200


	//----- nvinfo : EIATTR_MIN_STACK_SIZE
	.align		4
.L_3:
        /*0018*/ 	.byte	0x04, 0x12
        /*001a*/ 	.short	(.L_5 - .L_4)
	.align		4
.L_4:
        /*001c*/ 	.word	index@(gluon_wgmma)
        /*0020*/ 	.word	0x00000200
.L_5:


//--------------------- .nv.compat                --------------------------
	.section	.nv.compat,"",@"SHT_CUDA_COMPAT_INFO"
	.align	4
        /*0000*/ 	.byte	0x02, 0x09, 0x01, 0x00, 0x02, 0x02, 0x04, 0x00, 0x02, 0x05, 0x05, 0x00, 0x03, 0x07, 0x01, 0x01
        /*0010*/ 	.byte	0x02, 0x03, 0x03, 0x00, 0x02, 0x06, 0x01, 0x00, 0x04, 0x0b, 0x08, 0x00, 0x00, 0x00, 0x00, 0x00
        /*0020*/ 	.byte	0x00, 0x00, 0x00, 0x00


//--------------------- .nv.info.gluon_wgmma      --------------------------
	.section	.nv.info.gluon_wgmma,"",@"SHT_CUDA_INFO"
	.sectionflags	@""
	.align	4


	//----- nvinfo : EIATTR_CUDA_API_VERSION
	.align		4
        /*0000*/ 	.byte	0x04, 0x37
        /*0002*/ 	.short	(.L_7 - .L_6)
.L_6:
        /*0004*/ 	.word	0x00000082


	//----- nvinfo : EIATTR_KPARAM_INFO
	.align		4
.L_7:
        /*0008*/ 	.byte	0x04, 0x17
        /*000a*/ 	.short	(.L_9 - .L_8)
.L_8:
        /*000c*/ 	.word	0x00000000
        /*0010*/ 	.short	0x000a
        /*0012*/ 	.short	0x0048
        /*0014*/ 	.byte	0x00, 0xf4, 0x21, 0x00


	//----- nvinfo : EIATTR_KPARAM_INFO
	.align		4
.L_9:
        /*0018*/ 	.byte	0x04, 0x17
        /*001a*/ 	.short	(.L_11 - .L_10)
.L_10:
        /*001c*/ 	.word	0x00000000
        /*0020*/ 	.short	0x0009
        /*0022*/ 	.short	0x0040
        /*0024*/ 	.byte	0x00, 0xf4, 0x21, 0x00


	//----- nvinfo : EIATTR_KPARAM_INFO
	.align		4
.L_11:
        /*0028*/ 	.byte	0x04, 0x17
        /*002a*/ 	.short	(.L_13 - .L_12)
.L_12:
        /*002c*/ 	.word	0x00000000
        /*0030*/ 	.short	0x0008
        /*0032*/ 	.short	0x0038
        /*0034*/ 	.byte	0x00, 0xf0, 0x21, 0x00


	//----- nvinfo : EIATTR_KPARAM_INFO
	.align		4
.L_13:
        /*0038*/ 	.byte	0x04, 0x17
        /*003a*/ 	.short	(.L_15 - .L_14)
.L_14:
        /*003c*/ 	.word	0x00000000
        /*0040*/ 	.short	0x0007
        /*0042*/ 	.short	0x0030
        /*0044*/ 	.byte	0x00, 0xf0, 0x21, 0x00


	//----- nvinfo : EIATTR_KPARAM_INFO
	.align		4
.L_15:
        /*0048*/ 	.byte	0x04, 0x17
        /*004a*/ 	.short	(.L_17 - .L_16)
.L_16:
        /*004c*/ 	.word	0x00000000
        /*0050*/ 	.short	0x0006
        /*0052*/ 	.short	0x0028
        /*0054*/ 	.byte	0x00, 0xf0, 0x21, 0x00


	//----- nvinfo : EIATTR_KPARAM_INFO
	.align		4
.L_17:
        /*0058*/ 	.byte	0x04, 0x17
        /*005a*/ 	.short	(.L_19 - .L_18)
.L_18:
        /*005c*/ 	.word	0x00000000
        /*0060*/ 	.short	0x0005
        /*0062*/ 	.short	0x0020
        /*0064*/ 	.byte	0x00, 0xf0, 0x11, 0x00


	//----- nvinfo : EIATTR_KPARAM_INFO
	.align		4
.L_19:
        /*0068*/ 	.byte	0x04, 0x17
        /*006a*/ 	.short	(.L_21 - .L_20)
.L_20:
        /*006c*/ 	.word	0x00000000
        /*0070*/ 	.short	0x0004
        /*0072*/ 	.short	0x001c
        /*0074*/ 	.byte	0x00, 0xf0, 0x11, 0x00


	//----- nvinfo : EIATTR_KPARAM_INFO
	.align		4
.L_21:
        /*0078*/ 	.byte	0x04, 0x17
        /*007a*/ 	.short	(.L_23 - .L_22)
.L_22:
        /*007c*/ 	.word	0x00000000
        /*0080*/ 	.short	0x0003
        /*0082*/ 	.short	0x0018
        /*0084*/ 	.byte	0x00, 0xf0, 0x11, 0x00


	//----- nvinfo : EIATTR_KPARAM_INFO
	.align		4
.L_23:
        /*0088*/ 	.byte	0x04, 0x17
        /*008a*/ 	.short	(.L_25 - .L_24)
.L_24:
        /*008c*/ 	.word	0x00000000
        /*0090*/ 	.short	0x0002
        /*0092*/ 	.short	0x0010
        /*0094*/ 	.byte	0x00, 0xf4, 0x21, 0x00


	//----- nvinfo : EIATTR_KPARAM_INFO
	.align		4
.L_25:
        /*0098*/ 	.byte	0x04, 0x17
        /*009a*/ 	.short	(.L_27 - .L_26)
.L_26:
        /*009c*/ 	.word	0x00000000
        /*00a0*/ 	.short	0x0001
        /*00a2*/ 	.short	0x0008
        /*00a4*/ 	.byte	0x00, 0xf4, 0x21, 0x00


	//----- nvinfo : EIATTR_KPARAM_INFO
	.align		4
.L_27:
        /*00a8*/ 	.byte	0x04, 0x17
        /*00aa*/ 	.short	(.L_29 - .L_28)
.L_28:
        /*00ac*/ 	.word	0x00000000
        /*00b0*/ 	.short	0x0000
        /*00b2*/ 	.short	0x0000
        /*00b4*/ 	.byte	0x00, 0xf4, 0x21, 0x00


	//----- nvinfo : EIATTR_SPARSE_MMA_MASK
	.align		4
.L_29:
        /*00b8*/ 	.byte	0x03, 0x50
        /*00ba*/ 	.short	0x0000


	//----- nvinfo : EIATTR_MAXREG_COUNT
	.align		4
        /*00bc*/ 	.byte	0x03, 0x1b
        /*00be*/ 	.short	0x00ff


	//----- nvinfo : EIATTR_NUM_BARRIERS
	.align		4
        /*00c0*/ 	.byte	0x02, 0x4c
        /*00c2*/ 	.byte	0x01
	.zero		1


	//----- nvinfo : EIATTR_ANNOTATIONS
	.align		4
        /*00c4*/ 	.byte	0x04, 0x55
        /*00c6*/ 	.short	(.L_31 - .L_30)


	//   ....[0]....
.L_30:
        /*00c8*/ 	.word	0x00000001
        /*00cc*/ 	.byte	0xa0, 0x10, 0x00, 0x00, 0x01, 0x00, 0x00, 0x00, 0xe0, 0x10, 0x00, 0x00, 0x01, 0x00, 0x00, 0x00
        /* <DEDUP_REMOVED lines=162> */
        /*0afc*/ 	.byte	0xc0, 0x38, 0x00, 0x00, 0x01, 0x00, 0x00, 0x00, 0xe0, 0x38, 0x00, 0x00


	//----- nvinfo : EIATTR_MERCURY_ISA_VERSION
	.align		4
.L_31:
        /*0b08*/ 	.byte	0x03, 0x5f
        /*0b0a*/ 	.short	0x0101


	//----- nvinfo : EIATTR_INT_WARP_WIDE_INSTR_OFFSETS
	.align		4
        /*0b0c*/ 	.byte	0x04, 0x31
        /*0b0e*/ 	.short	(.L_33 - .L_32)


	//   ....[0]....
.L_32:
        /*0b10*/ 	.word	0x00001b70


	//   ....[1]....
        /*0b14*/ 	.word	0x00001b90


	//   ....[2]....
        /*0b18*/ 	.word	0x00001ba0


	//   ....[3]....
        /*0b1c*/ 	.word	0x00001c80


	//   ....[4]....
        /*0b20*/ 	.word	0x00002830


	//   ....[5]....
        /*0b24*/ 	.word	0x00002840


	//   ....[6]....
        /*0b28*/ 	.word	0x000028b0


	//   ....[7]....
        /*0b2c*/ 	.word	0x000028c0


	//   ....[8]....
        /*0b30*/ 	.word	0x00004220


	//   ....[9]....
        /*0b34*/ 	.word	0x00004230


	//----- nvinfo : EIATTR_COOP_GROUP_MASK_REGIDS
	.align		4
.L_33:
        /*0b38*/ 	.byte	0x04, 0x29
        /*0b3a*/ 	.short	(.L_35 - .L_34)


	//   ....[0]....
.L_34:
        /*0b3c*/ 	.word	0xffffffff


	//   ....[1]....
        /*0b40*/ 	.word	0xffffffff


	//   ....[2]....
        /*0b44*/ 	.word	0xffffffff


	//----- nvinfo : EIATTR_COOP_GROUP_INSTR_OFFSETS
	.align		4
.L_35:
        /*0b48*/ 	.byte	0x04, 0x28
        /*0b4a*/ 	.short	(.L_37 - .L_36)


	//   ....[0]....
.L_36:
        /*0b4c*/ 	.word	0x00000150


	//   ....[1]....
        /*0b50*/ 	.word	0x000006f0


	//   ....[2]....
        /*0b54*/ 	.word	0x00000cc0


	//----- nvinfo : EIATTR_MBARRIER_INSTR_OFFSETS
	.align		4
.L_37:
        /*0b58*/ 	.byte	0x04, 0x39
        /*0b5a*/ 	.short	(.L_39 - .L_38)


	//   ....[0]....
.L_38:
        /*0b5c*/ 	.word	0x00001d00
        /*0b60*/ 	.word	0x000000ff
        /*0b64*/ 	.word	0x00009000
        /*0b68*/ 	.short	0x0100
        /*0b6a*/ 	.byte	0x10
	.zero		1


	//   ....[1]....
        /*0b6c*/ 	.word	0x00001d20
        /*0b70*/ 	.word	0x000000ff
        /*0b74*/ 	.word	0x00009008
        /*0b78*/ 	.short	0x0100
        /*0b7a*/ 	.byte	0x10
	.zero		1


	//   ....[2]....
        /*0b7c*/ 	.word	0x00001d40
        /*0b80*/ 	.word	0x000000ff
        /*0b84*/ 	.word	0x00009010
        /*0b88*/ 	.short	0x0100
        /*0b8a*/ 	.byte	0x10
	.zero		1


	//   ....[3]....
        /*0b8c*/ 	.word	0x00002970
        /*0b90*/ 	.word	0x000000ff
        /*0b94*/ 	.word	0x00009000
        /*0b98*/ 	.short	0x010a
        /*0b9a*/ 	.byte	0x11
	.zero		1


	//   ....[4]....
        /*0b9c*/ 	.word	0x00003410
        /*0ba0*/ 	.word	0x000000ff
        /*0ba4*/ 	.word	0x00009000
        /*0ba8*/ 	.short	0x0108
        /*0baa*/ 	.byte	0x10
	.zero		1


	//   ....[5]....
        /*0bac*/ 	.word	0x00003490
        /*0bb0*/ 	.word	0x000000ff
        /*0bb4*/ 	.word	0x00009008
        /*0bb8*/ 	.short	0x0108
        /*0bba*/ 	.byte	0x10
	.zero		1


	//   ....[6]....
        /*0bbc*/ 	.word	0x00003510
        /*0bc0*/ 	.word	0x000000ff
        /*0bc4*/ 	.word	0x00009010
        /*0bc8*/ 	.short	0x0108
        /*0bca*/ 	.byte	0x10
	.zero		1


	//   ....[7]....
        /*0bcc*/ 	.word	0x00004aa0
        /*0bd0*/ 	.word	0x000000ff
        /*0bd4*/ 	.word	0x00009000
        /*0bd8*/ 	.short	0x010a
        /*0bda*/ 	.byte	0x11
	.zero		1


	//----- nvinfo : EIATTR_NUM_MBARRIERS
	.align		4
.L_39:
        /*0bdc*/ 	.byte	0x03, 0x38
        /*0bde*/ 	.short	0x0003


	//----- nvinfo : EIATTR_EXIT_INSTR_OFFSETS
	.align		4
        /*0be0*/ 	.byte	0x04, 0x1c
        /*0be2*/ 	.short	(.L_41 - .L_40)


	//   ....[0]....
.L_40:
        /*0be4*/ 	.word	0x00004a90


	//----- nvinfo : EIATTR_REQNTID
	.align		4
.L_41:
        /*0be8*/ 	.byte	0x04, 0x10
        /*0bea*/ 	.short	(.L_43 - .L_42)
.L_42:
        /*0bec*/ 	.word	0x00000080
        /*0bf0*/ 	.word	0x00000001
        /*0bf4*/ 	.word	0x00000001


	//----- nvinfo : EIATTR_CRS_STACK_SIZE
	.align		4
.L_43:
        /*0bf8*/ 	.byte	0x04, 0x1e
        /*0bfa*/ 	.short	(.L_45 - .L_44)
.L_44:
        /*0bfc*/ 	.word	0x00000000


	//----- nvinfo : EIATTR_CBANK_PARAM_SIZE
	.align		4
.L_45:
        /*0c00*/ 	.byte	0x03, 0x19
        /*0c02*/ 	.short	0x0050


	//----- nvinfo : EIATTR_PARAM_CBANK
	.align		4
        /*0c04*/ 	.byte	0x04, 0x0a
        /*0c06*/ 	.short	(.L_47 - .L_46)
	.align		4
.L_46:
        /*0c08*/ 	.word	index@(.nv.constant0.gluon_wgmma)
        /*0c0c*/ 	.short	0x0210
        /*0c0e*/ 	.short	0x0050


	//----- nvinfo : EIATTR_SW_WAR
	.align		4
.L_47:
        /*0c10*/ 	.byte	0x04, 0x36
        /*0c12*/ 	.short	(.L_49 - .L_48)
.L_48:
        /*0c14*/ 	.word	0x00000008
.L_49:


//--------------------- .nv.callgraph             --------------------------
	.section	.nv.callgraph,"",@"SHT_CUDA_CALLGRAPH"
	.align	4
	.sectionentsize	8
	.align		4
        /*0000*/ 	.word	0x00000000
	.align		4
        /*0004*/ 	.word	0xffffffff
	.align		4
        /*0008*/ 	.word	0x00000000
	.align		4
        /*000c*/ 	.word	0xfffffffe
	.align		4
        /*0010*/ 	.word	0x00000000
	.align		4
        /*0014*/ 	.word	0xfffffffd
	.align		4
        /*0018*/ 	.word	0x00000000
	.align		4
        /*001c*/ 	.word	0xfffffffc


//--------------------- .text.gluon_wgmma         --------------------------
	.section	.text.gluon_wgmma,"ax",@progbits
	.align	128
        .global         gluon_wgmma
        .type           gluon_wgmma,@function
        .size           gluon_wgmma,(.L_x_53 - gluon_wgmma)
        .other          gluon_wgmma,@"STO_CUDA_ENTRY STV_DEFAULT"
gluon_wgmma:
.text.gluon_wgmma:
[----:B------:R-:W1:Y:S01]  /*0000*/  LDC R1, c[0x0][0x28] ;  /* 0x00000a00ff017b82 */ /* 0x000e620000000800 */
[----:B------:R-:W2:Y:S07]  /*0010*/  S2R R7, SR_TID.X ;  /* 0x0000000000077919 */ /* 0x000eae0000002100 */
[----:B------:R-:W3:Y:S01]  /*0020*/  S2UR UR4, SR_CgaCtaId ;  /* 0x00000000000479c3 */ /* 0x000ee20000008800 */
[----:B------:R-:W-:Y:S01]  /*0030*/  UMOV UR16, 0x400 ;  /* 0x0000040000107882 */ /* 0x000fe20000000000 */
[----:B------:R-:W-:Y:S01]  /*0040*/  ULDC UR6, c[0x0][0xc] ;  /* 0x0000030000067ab9 */ /* 0x000fe20000000800 */
[----:B------:R-:W-:Y:S01]  /*0050*/  ULDC.64 UR28, c[0x0][0x250] ;  /* 0x00009400001c7ab9 */ /* 0x000fe20000000a00 */
[----:B------:R-:W-:Y:S01]  /*0060*/  BSSY B0, `(.L_x_0) ;  /* 0x000001f000007945 */ /* 0x000fe20003800000 */
[----:B-1----:R-:W-:-:S03]  /*0070*/  VIADD R1, R1, 0xfffffe00 ;  /* 0xfffffe0001017836 */ /* 0x002fc60000000000 */
[----:B------:R-:W1:Y:S08]  /*0080*/  LDC R12, c[0x0][0x230] ;  /* 0x00008c00ff0c7b82 */ /* 0x000e700000000800 */
[----:B------:R-:W-:Y:S08]  /*0090*/  S2UR UR30, SR_CTAID.Y ;  /* 0x00000000001e79c3 */ /* 0x000ff00000002600 */
[----:B------:R-:W4:Y:S01]  /*00a0*/  S2UR UR5, SR_CTAID.Z ;  /* 0x00000000000579c3 */ /* 0x000f220000002700 */
[----:B---3--:R-:W-:-:S03]  /*00b0*/  ULEA UR16, UR4, UR16, 0x18 ;  /* 0x0000001004107291 */ /* 0x008fc6000f8ec03f */
[----:B------:R-:W-:Y:S01]  /*00c0*/  ULDC UR4, c[0x0][0x10] ;  /* 0x0000040000047ab9 */ /* 0x000fe20000000800 */
[----:B--2---:R-:W-:-:S03]  /*00d0*/  LOP3.LUT R2, R7, 0x7f, RZ, 0xc0, !PT ;  /* 0x0000007f07027812 */ /* 0x004fc600078ec0ff */
[----:B------:R-:W2:Y:S01]  /*00e0*/  S2UR UR31, SR_CTAID.X ;  /* 0x00000000001f79c3 */ /* 0x000ea20000002500 */
[----:B-1----:R-:W-:Y:S01]  /*00f0*/  VIADD R6, R12, 0xffffffff ;  /* 0xffffffff0c067836 */ /* 0x002fe20000000000 */
[C---:B------:R-:W-:Y:S02]  /*0100*/  ISETP.GE.U32.AND P0, PT, R2.reuse, 0x20, PT ;  /* 0x000000200200780c */ /* 0x040fe40003f06070 */
[C---:B------:R-:W-:Y:S02]  /*0110*/  ISETP.NE.U32.AND P2, PT, R2.reuse, RZ, PT ;  /* 0x000000ff0200720c */ /* 0x040fe40003f45070 */
[----:B------:R-:W-:Y:S02]  /*0120*/  LEA R0, R2, UR16, 0x2 ;  /* 0x0000001002007c11 */ /* 0x000fe4000f8e10ff */
[----:B------:R-:W1:Y:S07]  /*0130*/  LDC R8, c[0x0][0x228] ;  /* 0x00008a00ff087b82 */ /* 0x000e6e0000000800 */
[----:B------:R3:W-:Y:S01]  /*0140*/  @!P0 STS [R0], RZ ;  /* 0x000000ff00008388 */ /* 0x0007e20000000800 */
[----:B------:R-:W-:-:S03]  /*0150*/  NOP ;  /* 0x0000000000007918 */ /* 0x000fc60000000000 */
[----:B------:R3:W-:Y:S01]  /*0160*/  @!P2 STS [UR16+0x20], R6 ;  /* 0x00002006ff00a988 */ /* 0x0007e20008000810 */
[----:B----4-:R-:W-:-:S04]  /*0170*/  UIMAD UR4, UR5, UR4, UR30 ;  /* 0x00000004050472a4 */ /* 0x010fc8000f8e021e */
[----:B--2---:R-:W-:-:S04]  /*0180*/  UIMAD UR4, UR4, UR6, UR31 ;  /* 0x00000006040472a4 */ /* 0x004fc8000f8e021f */
[----:B------:R-:W-:Y:S01]  /*0190*/  UIMAD UR5, UR4, 0x180, URZ ;  /* 0x00000180040578a4 */ /* 0x000fe2000f8e023f */
[----:B-1----:R-:W-:Y:S02]  /*01a0*/  VIADD R8, R8, 0xffffffff ;  /* 0xffffffff08087836 */ /* 0x002fe40000000000 */
[----:B------:R-:W-:Y:S01]  /*01b0*/  UMOV UR4, URZ ;  /* 0x0000003f00047c82 */ /* 0x000fe20008000000 */
[----:B------:R-:W-:-:S04]  /*01c0*/  UIADD3 UR24, UP0, UR5, UR28, URZ ;  /* 0x0000001c05187290 */ /* 0x000fc8000ff1e03f */
[----:B------:R-:W-:Y:S01]  /*01d0*/  ULEA.HI.X.SX32 UR25, UR5, UR29, 0x1, UP0 ;  /* 0x0000001d05197291 */ /* 0x000fe200080f0e3f */
[----:B---3--:R-:W-:Y:S11]  /*01e0*/  @P2 BRA `(.L_x_1) ;  /* 0x0000000000182947 */ /* 0x008ff60003800000 */
[----:B------:R-:W1:Y:S01]  /*01f0*/  LDS R3, [UR16+0x8] ;  /* 0x00000810ff037984 */ /* 0x000e620008000800 */
[----:B------:R-:W2:Y:S01]  /*0200*/  LDC.64 R10, c[0x0][0x210] ;  /* 0x00008400ff0a7b82 */ /* 0x000ea20000000a00 */
[----:B------:R-:W-:Y:S02]  /*0210*/  IMAD.MOV.U32 R4, RZ, RZ, 0x70 ;  /* 0x00000070ff047424 */ /* 0x000fe400078e00ff */
[----:B--2---:R2:W-:Y:S03]  /*0220*/  STS.64 [UR16], R10 ;  /* 0x0000000aff007988 */ /* 0x0045e60008000a10 */
[----:B-1----:R-:W-:-:S05]  /*0230*/  LOP3.LUT R3, R3, 0x10, R4, 0xd8, !PT ;  /* 0x0000001003037812 */ /* 0x002fca00078ed804 */
[----:B------:R2:W-:Y:S02]  /*0240*/  STS [UR16+0x8], R3 ;  /* 0x00000803ff007988 */ /* 0x0005e40008000810 */
.L_x_1:
[----:B------:R-:W-:Y:S05]  /*0250*/  BSYNC B0 ;  /* 0x0000000000007941 */ /* 0x000fea0003800000 */
.L_x_0:
[----:B------:R-:W-:Y:S04]  /*0260*/  BSSY B0, `(.L_x_2) ;  /* 0x000000a000007945 */ /* 0x000fe80003800000 */
[----:B------:R-:W-:Y:S05]  /*0270*/  @P2 BRA `(.L_x_3) ;  /* 0x0000000000202947 */ /* 0x000fea0003800000 */
[----:B--2---:R-:W1:Y:S01]  /*0280*/  LDS R3, [UR16+0x34] ;  /* 0x00003410ff037984 */ /* 0x004e620008000800 */
[----:B------:R-:W-:Y:S02]  /*0290*/  IMAD.MOV.U32 R4, RZ, RZ, 0x1f000000 ;  /* 0x1f000000ff047424 */ /* 0x000fe400078e00ff */
[----:B------:R-:W-:Y:S01]  /*02a0*/  @!P2 IMAD.MOV.U32 R5, RZ, RZ, 0xff ;  /* 0x000000ffff05a424 */ /* 0x000fe200078e00ff */
[----:B------:R-:W2:Y:S02]  /*02b0*/  @!P2 LDS R10, [UR16+0x38] ;  /* 0x00003810ff0aa984 */ /* 0x000ea40008000800 */
[----:B-1----:R-:W-:Y:S02]  /*02c0*/  LOP3.LUT R3, R3, 0xff000000, R4, 0xb8, !PT ;  /* 0xff00000003037812 */ /* 0x002fe400078eb804 */
[----:B--2---:R-:W-:-:S03]  /*02d0*/  @!P2 LOP3.LUT R4, R10, 0xff, R5, 0xb8, !PT ;  /* 0x000000ff0a04a812 */ /* 0x004fc600078eb805 */
[----:B------:R1:W-:Y:S04]  /*02e0*/  STS [UR16+0x34], R3 ;  /* 0x00003403ff007988 */ /* 0x0003e80008000810 */
[----:B------:R1:W-:Y:S02]  /*02f0*/  @!P2 STS [UR16+0x38], R4 ;  /* 0x00003804ff00a988 */ /* 0x0003e40008000810 */
.L_x_3:
[----:B------:R-:W-:Y:S05]  /*0300*/  BSYNC B0 ;  /* 0x0000000000007941 */ /* 0x000fea0003800000 */
.L_x_2:
[----:B------:R-:W-:Y:S04]  /*0310*/  BSSY B0, `(.L_x_4) ;  /* 0x000000a000007945 */ /* 0x000fe80003800000 */
[----:B------:R-:W-:Y:S05]  /*0320*/  @P2 BRA `(.L_x_5) ;  /* 0x0000000000202947 */ /* 0x000fea0003800000 */
[----:B-12---:R-:W1:Y:S01]  /*0330*/  LDS R3, [UR16+0x1c] ;  /* 0x00001c10ff037984 */ /* 0x006e620008000800 */
[----:B------:R-:W2:Y:S03]  /*0340*/  LDC.64 R4, c[0x0][0x238] ;  /* 0x00008e00ff047b82 */ /* 0x000ea60000000a00 */
[----:B------:R3:W-:Y:S01]  /*0350*/  STS [UR16+0x24], R8 ;  /* 0x00002408ff007988 */ /* 0x0007e20008000810 */
[--C-:B--2---:R-:W-:Y:S02]  /*0360*/  SHF.R.U32.HI R10, RZ, 0x4, R5.reuse ;  /* 0x00000004ff0a7819 */ /* 0x104fe40000011605 */
[----:B------:R-:W-:-:S05]  /*0370*/  SHF.R.U64 R4, R4, 0x4, R5 ;  /* 0x0000000404047819 */ /* 0x000fca0000001205 */
[----:B------:R3:W-:Y:S01]  /*0380*/  STS [UR16+0xc], R4 ;  /* 0x00000c04ff007988 */ /* 0x0007e20008000810 */
[----:B-1----:R-:W-:-:S05]  /*0390*/  LOP3.LUT R3, R3, 0xf, R10, 0xb8, !PT ;  /* 0x0000000f03037812 */ /* 0x002fca00078eb80a */
[----:B------:R3:W-:Y:S02]  /*03a0*/  STS [UR16+0x1c], R3 ;  /* 0x00001c03ff007988 */ /* 0x0007e40008000810 */
.L_x_5:
[----:B------:R-:W-:Y:S05]  /*03b0*/  BSYNC B0 ;  /* 0x0000000000007941 */ /* 0x000fea0003800000 */
.L_x_4:
[----:B------:R-:W-:Y:S04]  /*03c0*/  BSSY B1, `(.L_x_6) ;  /* 0x000001d000017945 */ /* 0x000fe80003800000 */
[----:B------:R-:W-:Y:S04]  /*03d0*/  BSSY B0, `(.L_x_7) ;  /* 0x0000018000007945 */ /* 0x000fe80003800000 */
[----:B------:R-:W-:Y:S05]  /*03e0*/  @P2 BRA `(.L_x_8) ;  /* 0x00000000001c2947 */ /* 0x000fea0003800000 */
[----:B-123--:R-:W1:Y:S02]  /*03f0*/  LDS R3, [UR16+0x34] ;  /* 0x00003410ff037984 */ /* 0x00ee640008000800 */
[----:B-1----:R-:W-:-:S05]  /*0400*/  LOP3.LUT R3, R3, 0x7, RZ, 0xb8, !PT ;  /* 0x0000000703037812 */ /* 0x002fca00078eb8ff */
[----:B------:R1:W-:Y:S01]  /*0410*/  STS [UR16+0x34], R3 ;  /* 0x00003403ff007988 */ /* 0x0003e20008000810 */
[----:B------:R-:W-:Y:S05]  /*0420*/  @P2 BRA `(.L_x_9) ;  /* 0x00000000001c2947 */ /* 0x000fea0003800000 */
[----:B-1----:R-:W1:Y:S02]  /*0430*/  LDS R3, [UR16+0x34] ;  /* 0x00003410ff037984 */ /* 0x002e640008000800 */
[----:B-1----:R-:W-:-:S05]  /*0440*/  LOP3.LUT R3, R3, 0x38, RZ, 0xb8, !PT ;  /* 0x0000003803037812 */ /* 0x002fca00078eb8ff */
[----:B------:R4:W-:Y:S02]  /*0450*/  STS [UR16+0x34], R3 ;  /* 0x00003403ff007988 */ /* 0x0009e40008000810 */
.L_x_8:
[----:B------:R-:W-:Y:S05]  /*0460*/  @P2 BRA `(.L_x_10) ;  /* 0x00000000001c2947 */ /* 0x000fea0003800000 */
[----:B-1234-:R-:W1:Y:S02]  /*0470*/  LDS R3, [UR16+0x8] ;  /* 0x00000810ff037984 */ /* 0x01ee640008000800 */
[----:B-1----:R-:W-:-:S05]  /*0480*/  LOP3.LUT R3, R3, 0x780, RZ, 0xb8, !PT ;  /* 0x0000078003037812 */ /* 0x002fca00078eb8ff */
[----:B------:R2:W-:Y:S02]  /*0490*/  STS [UR16+0x8], R3 ;  /* 0x00000803ff007988 */ /* 0x0005e40008000810 */
.L_x_9:
[----:B------:R-:W-:Y:S05]  /*04a0*/  @P2 BRA `(.L_x_11) ;  /* 0x0000000000282947 */ /* 0x000fea0003800000 */
[----:B-12---:R-:W1:Y:S02]  /*04b0*/  LDS R3, [UR16+0x8] ;  /* 0x00000810ff037984 */ /* 0x006e640008000800 */
[----:B-1----:R-:W-:-:S05]  /*04c0*/  LOP3.LUT R3, R3, 0x1800, RZ, 0xb8, !PT ;  /* 0x0000180003037812 */ /* 0x002fca00078eb8ff */
[----:B------:R1:W-:Y:S02]  /*04d0*/  STS [UR16+0x8], R3 ;  /* 0x00000803ff007988 */ /* 0x0003e40008000810 */
.L_x_10:
[----:B------:R-:W-:Y:S05]  /*04e0*/  @P2 BREAK B0 ;  /* 0x0000000000002942 */ /* 0x000fea0003800000 */
[----:B------:R-:W-:Y:S05]  /*04f0*/  @P2 BRA `(.L_x_12) ;  /* 0x0000000000242947 */ /* 0x000fea0003800000 */
[----:B-1-3--:R-:W1:Y:S01]  /*0500*/  LDS R4, [UR16+0x8] ;  /* 0x00000810ff047984 */ /* 0x00ae620008000800 */
[----:B--2-4-:R-:W-:-:S05]  /*0510*/  IMAD.MOV.U32 R3, RZ, RZ, 0x6000 ;  /* 0x00006000ff037424 */ /* 0x014fca00078e00ff */
[----:B-1----:R-:W-:-:S04]  /*0520*/  LOP3.LUT R3, R4, 0x2000, R3, 0xd8, !PT ;  /* 0x0000200004037812 */ /* 0x002fc800078ed803 */
[----:B------:R-:W-:-:S05]  /*0530*/  LOP3.LUT R3, R3, 0x400000, RZ, 0xb8, !PT ;  /* 0x0040000003037812 */ /* 0x000fca00078eb8ff */
[----:B------:R3:W-:Y:S02]  /*0540*/  STS [UR16+0x8], R3 ;  /* 0x00000803ff007988 */ /* 0x0007e40008000810 */
.L_x_11:
[----:B------:R-:W-:Y:S05]  /*0550*/  BSYNC B0 ;  /* 0x0000000000007941 */ /* 0x000fea0003800000 */
.L_x_7:
[----:B-123--:R-:W1:Y:S02]  /*0560*/  @!P2 LDS R3, [UR16+0x8] ;  /* 0x00000810ff03a984 */ /* 0x00ee640008000800 */
[----:B-1----:R-:W-:-:S05]  /*0570*/  @!P2 LOP3.LUT R3, R3, 0x8000, RZ, 0xb8, !PT ;  /* 0x000080000303a812 */ /* 0x002fca00078eb8ff */
[----:B------:R1:W-:Y:S02]  /*0580*/  @!P2 STS [UR16+0x8], R3 ;  /* 0x00000803ff00a988 */ /* 0x0003e40008000810 */
.L_x_12:
[----:B------:R-:W-:Y:S05]  /*0590*/  BSYNC B1 ;  /* 0x0000000000017941 */ /* 0x000fea0003800000 */
.L_x_6:
[----:B------:R-:W-:Y:S05]  /*05a0*/  WARPSYNC.ALL ;  /* 0x0000000000007948 */ /* 0x000fea0003800000 */
[----:B------:R-:W-:Y:S05]  /*05b0*/  @P0 BRA `(.L_x_13) ;  /* 0x0000000000280947 */ /* 0x000fea0003800000 */
[----:B-1234-:R-:W1:Y:S01]  /*05c0*/  S2R R3, SR_LANEID ;  /* 0x0000000000037919 */ /* 0x01ee620000000000 */
[----:B------:R-:W-:Y:S05]  /*05d0*/  WARPSYNC.ALL ;  /* 0x0000000000007948 */ /* 0x000fea0003800000 */
[----:B-1----:R-:W-:-:S05]  /*05e0*/  IMAD.SHL.U32 R3, R3, 0x4, RZ ;  /* 0x0000000403037824 */ /* 0x002fca00078e00ff */
[----:B------:R-:W1:Y:S01]  /*05f0*/  LDS R9, [R3+UR16] ;  /* 0x0000001003097984 */ /* 0x000e620008000800 */
[----:B------:R-:W-:-:S05]  /*0600*/  IADD3 R4, P1, R3, UR24, RZ ;  /* 0x0000001803047c10 */ /* 0x000fca000ff3e0ff */
[----:B------:R-:W-:-:S05]  /*0610*/  IMAD.X R5, RZ, RZ, UR25, P1 ;  /* 0x00000019ff057e24 */ /* 0x000fca00088e06ff */
[----:B-1----:R1:W5:Y:S01]  /*0620*/  ATOMG.E.EXCH.STRONG.GPU PT, RZ, [R4], R9 ;  /* 0x0000000904ff73a8 */ /* 0x00236200041ee100 */
[----:B------:R-:W-:-:S04]  /*0630*/  DEPBAR {5,4,3,2,1,0} ;  /* 0x0000003f0000791a */ /* 0x000fc80000000000 */
[----:B------:R1:W-:Y:S01]  /*0640*/  UTMACCTL.IV [UR24] ;  /* 0x00000000180079b9 */ /* 0x0003e20008000000 */
[----:B------:R-:W-:Y:S01]  /*0650*/  NOP ;  /* 0x0000000000007918 */ /* 0x000fe20000000000 */
.L_x_13:
[----:B------:R-:W-:Y:S05]  /*0660*/  @P0 BRA `(.L_x_14) ;  /* 0x00000000000c0947 */ /* 0x000fea0003800000 */
[----:B------:R0:W-:Y:S01]  /*0670*/  UTMACMDFLUSH ;  /* 0x00000000000079b7 */ /* 0x0001e20000000000 */
[----:B------:R-:W-:Y:S05]  /*0680*/  @P0 BRA `(.L_x_14) ;  /* 0x0000000000040947 */ /* 0x000fea0003800000 */
[----:B------:R-:W-:-:S04]  /*0690*/  DEPBAR.LE SB0, 0x0 ;  /* 0x000080000000791a */ /* 0x000fc80000000000 */
.L_x_14:
[----:B------:R-:W-:Y:S05]  /*06a0*/  WARPSYNC.ALL ;  /* 0x0000000000007948 */ /* 0x000fea0003800000 */
[----:B-----5:R-:W-:Y:S06]  /*06b0*/  BAR.SYNC.DEFER_BLOCKING 0x0 ;  /* 0x0000000000007b1d */ /* 0x020fec0000010000 */
[----:B------:R-:W-:Y:S02]  /*06c0*/  BSSY B1, `(.L_x_15) ;  /* 0x000000b000017945 */ /* 0x000fe40003800000 */
[----:B------:R-:W-:Y:S06]  /*06d0*/  BAR.SYNC.DEFER_BLOCKING 0x0 ;  /* 0x0000000000007b1d */ /* 0x000fec0000010000 */
[----:B------:R1:W-:Y:S01]  /*06e0*/  @!P0 STS [R0], RZ ;  /* 0x000000ff00008388 */ /* 0x0003e20000000800 */
[----:B------:R-:W-:Y:S01]  /*06f0*/  NOP ;  /* 0x0000000000007918 */ /* 0x000fe20000000000 */
[----:B------:R-:W-:Y:S05]  /*0700*/  @P2 BRA `(.L_x_16) ;  /* 0x0000000000182947 */ /* 0x000fea0003800000 */
[----:B-1234-:R-:W1:Y:S01]  /*0710*/  LDS R3, [UR16+0x8] ;  /* 0x00000810ff037984 */ /* 0x01ee620008000800 */
[----:B------:R-:W2:Y:S01]  /*0720*/  LDC.64 R10, c[0x0][0x218] ;  /* 0x00008600ff0a7b82 */ /* 0x000ea20000000a00 */
[----:B------:R-:W-:Y:S02]  /*0730*/  IMAD.MOV.U32 R4, RZ, RZ, 0x70 ;  /* 0x00000070ff047424 */ /* 0x000fe400078e00ff */
[----:B--2---:R2:W-:Y:S03]  /*0740*/  STS.64 [UR16], R10 ;  /* 0x0000000aff007988 */ /* 0x0045e60008000a10 */
[----:B-1----:R-:W-:-:S05]  /*0750*/  LOP3.LUT R3, R3, 0x10, R4, 0xd8, !PT ;  /* 0x0000001003037812 */ /* 0x002fca00078ed804 */
[----:B------:R2:W-:Y:S02]  /*0760*/  STS [UR16+0x8], R3 ;  /* 0x00000803ff007988 */ /* 0x0005e40008000810 */
.L_x_16:
[----:B-1----:R-:W-:Y:S05]  /*0770*/  BSYNC B1 ;  /* 0x0000000000017941 */ /* 0x002fea0003800000 */
.L_x_15:
[----:B------:R-:W-:Y:S04]  /*0780*/  BSSY B2, `(.L_x_17) ;  /* 0x000000f000027945 */ /* 0x000fe80003800000 */
[----:B------:R-:W-:Y:S04]  /*0790*/  BSSY B1, `(.L_x_18) ;  /* 0x000000c000017945 */ /* 0x000fe80003800000 */
[----:B------:R-:W-:Y:S05]  /*07a0*/  @P2 BRA `(.L_x_19) ;  /* 0x0000000000282947 */ /* 0x000fea0003800000 */
[----:B--234-:R-:W1:Y:S01]  /*07b0*/  LDS R3, [UR16+0x34] ;  /* 0x00003410ff037984 */ /* 0x01ce620008000800 */
[----:B------:R-:W-:Y:S01]  /*07c0*/  IMAD.MOV.U32 R4, RZ, RZ, 0x1f000000 ;  /* 0x1f000000ff047424 */ /* 0x000fe200078e00ff */
[----:B------:R-:W-:Y:S05]  /*07d0*/  @P2 BREAK B1 ;  /* 0x0000000000012942 */ /* 0x000fea0003800000 */
[----:B-1----:R-:W-:-:S05]  /*07e0*/  LOP3.LUT R3, R3, 0xff000000, R4, 0xb8, !PT ;  /* 0xff00000003037812 */ /* 0x002fca00078eb804 */
[----:B------:R1:W-:Y:S01]  /*07f0*/  STS [UR16+0x34], R3 ;  /* 0x00003403ff007988 */ /* 0x0003e20008000810 */
[----:B------:R-:W-:Y:S05]  /*0800*/  @P2 BRA `(.L_x_20) ;  /* 0x0000000000182947 */ /* 0x000fea0003800000 */
[----:B------:R-:W2:Y:S01]  /*0810*/  LDS R4, [UR16+0x38] ;  /* 0x00003810ff047984 */ /* 0x000ea20008000800 */
[----:B-1----:R-:W-:-:S05]  /*0820*/  IMAD.MOV.U32 R3, RZ, RZ, 0x7f ;  /* 0x0000007fff037424 */ /* 0x002fca00078e00ff */
[----:B--2---:R-:W-:-:S05]  /*0830*/  LOP3.LUT R3, R4, 0xff, R3, 0xb8, !PT ;  /* 0x000000ff04037812 */ /* 0x004fca00078eb803 */
[----:B------:R1:W-:Y:S02]  /*0840*/  STS [UR16+0x38], R3 ;  /* 0x00003803ff007988 */ /* 0x0003e40008000810 */
.L_x_19:
[----:B------:R-:W-:Y:S05]  /*0850*/  BSYNC B1 ;  /* 0x0000000000017941 */ /* 0x000fea0003800000 */
.L_x_18:
[----:B------:R1:W-:Y:S02]  /*0860*/  @!P2 STS [UR16+0x20], R6 ;  /* 0x00002006ff00a988 */ /* 0x0003e40008000810 */
.L_x_20:
[----:B------:R-:W-:Y:S05]  /*0870*/  BSYNC B2 ;  /* 0x0000000000027941 */ /* 0x000fea0003800000 */
.L_x_17:
[----:B------:R-:W-:Y:S05]  /*0880*/  WARPSYNC.ALL ;  /* 0x0000000000007948 */ /* 0x000fea0003800000 */
[----:B-1234-:R-:W1:Y:S01]  /*0890*/  LDC R3, c[0x0][0x22c] ;  /* 0x00008b00ff037b82 */ /* 0x01ee620000000800 */
[----:B------:R-:W-:Y:S01]  /*08a0*/  BSSY B2, `(.L_x_21) ;  /* 0x000000b000027945 */ /* 0x000fe20003800000 */
[----:B-1----:R-:W-:-:S03]  /*08b0*/  VIADD R3, R3, 0xffffffff ;  /* 0xffffffff03037836 */ /* 0x002fc60000000000 */
[----:B------:R-:W-:Y:S05]  /*08c0*/  @P2 BRA `(.L_x_22) ;  /* 0x0000000000202947 */ /* 0x000fea0003800000 */
[----:B------:R-:W1:Y:S01]  /*08d0*/  LDS R4, [UR16+0x1c] ;  /* 0x00001c10ff047984 */ /* 0x000e620008000800 */
[----:B------:R-:W2:Y:S03]  /*08e0*/  LDC.64 R10, c[0x0][0x240] ;  /* 0x00009000ff0a7b82 */ /* 0x000ea60000000a00 */
[----:B------:R3:W-:Y:S01]  /*08f0*/  STS [UR16+0x24], R3 ;  /* 0x00002403ff007988 */ /* 0x0007e20008000810 */
[--C-:B--2---:R-:W-:Y:S02]  /*0900*/  SHF.R.U32.HI R9, RZ, 0x4, R11.reuse ;  /* 0x00000004ff097819 */ /* 0x104fe4000001160b */
[----:B------:R-:W-:-:S05]  /*0910*/  SHF.R.U64 R5, R10, 0x4, R11 ;  /* 0x000000040a057819 */ /* 0x000fca000000120b */
[----:B------:R3:W-:Y:S01]  /*0920*/  STS [UR16+0xc], R5 ;  /* 0x00000c05ff007988 */ /* 0x0007e20008000810 */
[----:B-1----:R-:W-:-:S05]  /*0930*/  LOP3.LUT R4, R4, 0xf, R9, 0xb8, !PT ;  /* 0x0000000f04047812 */ /* 0x002fca00078eb809 */
[----:B------:R3:W-:Y:S02]  /*0940*/  STS [UR16+0x1c], R4 ;  /* 0x00001c04ff007988 */ /* 0x0007e40008000810 */
.L_x_22:
[----:B------:R-:W-:Y:S05]  /*0950*/  BSYNC B2 ;  /* 0x0000000000027941 */ /* 0x000fea0003800000 */
.L_x_21:
[----:B------:R-:W-:Y:S04]  /*0960*/  BSSY B3, `(.L_x_23) ;  /* 0x000001d000037945 */ /* 0x000fe80003800000 */
[----:B------:R-:W-:Y:S04]  /*0970*/  BSSY B2, `(.L_x_24) ;  /* 0x0000018000027945 */ /* 0x000fe80003800000 */
[----:B------:R-:W-:Y:S05]  /*0980*/  @P2 BRA `(.L_x_25) ;  /* 0x00000000001c2947 */ /* 0x000fea0003800000 */
[----:B---3--:R-:W1:Y:S02]  /*0990*/  LDS R4, [UR16+0x34] ;  /* 0x00003410ff047984 */ /* 0x008e640008000800 */
[----:B-1----:R-:W-:-:S05]  /*09a0*/  LOP3.LUT R4, R4, 0x7, RZ, 0xb8, !PT ;  /* 0x0000000704047812 */ /* 0x002fca00078eb8ff */
[----:B------:R1:W-:Y:S01]  /*09b0*/  STS [UR16+0x34], R4 ;  /* 0x00003404ff007988 */ /* 0x0003e20008000810 */
[----:B------:R-:W-:Y:S05]  /*09c0*/  @P2 BRA `(.L_x_26) ;  /* 0x00000000001c2947 */ /* 0x000fea0003800000 */
[----:B-1----:R-:W1:Y:S02]  /*09d0*/  LDS R4, [UR16+0x34] ;  /* 0x00003410ff047984 */ /* 0x002e640008000800 */
[----:B-1----:R-:W-:-:S05]  /*09e0*/  LOP3.LUT R4, R4, 0x38, RZ, 0xb8, !PT ;  /* 0x0000003804047812 */ /* 0x002fca00078eb8ff */
[----:B------:R1:W-:Y:S02]  /*09f0*/  STS [UR16+0x34], R4 ;  /* 0x00003404ff007988 */ /* 0x0003e40008000810 */
.L_x_25:
[----:B------:R-:W-:Y:S05]  /*0a00*/  @P2 BRA `(.L_x_27) ;  /* 0x00000000001c2947 */ /* 0x000fea0003800000 */
[----:B-1-3--:R-:W1:Y:S02]  /*0a10*/  LDS R4, [UR16+0x8] ;  /* 0x00000810ff047984 */ /* 0x00ae640008000800 */
[----:B-1----:R-:W-:-:S05]  /*0a20*/  LOP3.LUT R4, R4, 0x780, RZ, 0xb8, !PT ;  /* 0x0000078004047812 */ /* 0x002fca00078eb8ff */
[----:B------:R2:W-:Y:S02]  /*0a30*/  STS [UR16+0x8], R4 ;  /* 0x00000804ff007988 */ /* 0x0005e40008000810 */
.L_x_26:
[----:B------:R-:W-:Y:S05]  /*0a40*/  @P2 BRA `(.L_x_28) ;  /* 0x0000000000282947 */ /* 0x000fea0003800000 */
[----:B-12---:R-:W1:Y:S02]  /*0a50*/  LDS R4, [UR16+0x8] ;  /* 0x00000810ff047984 */ /* 0x006e640008000800 */
[----:B-1----:R-:W-:-:S05]  /*0a60*/  LOP3.LUT R4, R4, 0x1800, RZ, 0xb8, !PT ;  /* 0x0000180004047812 */ /* 0x002fca00078eb8ff */
[----:B------:R2:W-:Y:S02]  /*0a70*/  STS [UR16+0x8], R4 ;  /* 0x00000804ff007988 */ /* 0x0005e40008000810 */
.L_x_27:
[----:B------:R-:W-:Y:S05]  /*0a80*/  @P2 BREAK B2 ;  /* 0x0000000000022942 */ /* 0x000fea0003800000 */
[----:B------:R-:W-:Y:S05]  /*0a90*/  @P2 BRA `(.L_x_29) ;  /* 0x0000000000242947 */ /* 0x000fea0003800000 */
[----:B-123--:R-:W1:Y:S01]  /*0aa0*/  LDS R4, [UR16+0x8] ;  /* 0x00000810ff047984 */ /* 0x00ee620008000800 */
[----:B------:R-:W-:-:S05]  /*0ab0*/  IMAD.MOV.U32 R5, RZ, RZ, 0x6000 ;  /* 0x00006000ff057424 */ /* 0x000fca00078e00ff */
[----:B-1----:R-:W-:-:S04]  /*0ac0*/  LOP3.LUT R4, R4, 0x2000, R5, 0xd8, !PT ;  /* 0x0000200004047812 */ /* 0x002fc800078ed805 */
[----:B------:R-:W-:-:S05]  /*0ad0*/  LOP3.LUT R4, R4, 0x400000, RZ, 0xb8, !PT ;  /* 0x0040000004047812 */ /* 0x000fca00078eb8ff */
[----:B------:R3:W-:Y:S02]  /*0ae0*/  STS [UR16+0x8], R4 ;  /* 0x00000804ff007988 */ /* 0x0007e40008000810 */
.L_x_28:
[----:B------:R-:W-:Y:S05]  /*0af0*/  BSYNC B2 ;  /* 0x0000000000027941 */ /* 0x000fea0003800000 */
.L_x_24:
[----:B-123--:R-:W1:Y:S02]  /*0b00*/  @!P2 LDS R4, [UR16+0x8] ;  /* 0x00000810ff04a984 */ /* 0x00ee640008000800 */
[----:B-1----:R-:W-:-:S05]  /*0b10*/  @!P2 LOP3.LUT R4, R4, 0x8000, RZ, 0xb8, !PT ;  /* 0x000080000404a812 */ /* 0x002fca00078eb8ff */
[----:B------:R4:W-:Y:S02]  /*0b20*/  @!P2 STS [UR16+0x8], R4 ;  /* 0x00000804ff00a988 */ /* 0x0009e40008000810 */
.L_x_29:
[----:B------:R-:W-:Y:S05]  /*0b30*/  BSYNC B3 ;  /* 0x0000000000037941 */ /* 0x000fea0003800000 */
.L_x_23:
[----:B------:R-:W-:Y:S05]  /*0b40*/  WARPSYNC.ALL ;  /* 0x0000000000007948 */ /* 0x000fea0003800000 */
[----:B------:R-:W-:-:S04]  /*0b50*/  UIADD3 UR27, UR5, 0x80, URZ ;  /* 0x00000080051b7890 */ /* 0x000fc8000fffe03f */
[----:B------:R-:W-:-:S04]  /*0b60*/  UIADD3 UR26, UP0, UR27, UR28, URZ ;  /* 0x0000001c1b1a7290 */ /* 0x000fc8000ff1e03f */
[----:B------:R-:W-:Y:S01]  /*0b70*/  ULEA.HI.X.SX32 UR27, UR27, UR29, 0x1, UP0 ;  /* 0x0000001d1b1b7291 */ /* 0x000fe200080f0e3f */
[----:B------:R-:W-:Y:S11]  /*0b80*/  @P0 BRA `(.L_x_30) ;  /* 0x0000000000280947 */ /* 0x000ff60003800000 */
        /* <DEDUP_REMOVED lines=10> */
.L_x_30:
[----:B------:R-:W-:Y:S05]  /*0c30*/  @P0 BRA `(.L_x_31) ;  /* 0x00000000000c0947 */ /* 0x000fea0003800000 */
[----:B------:R0:W-:Y:S01]  /*0c40*/  UTMACMDFLUSH ;  /* 0x00000000000079b7 */ /* 0x0001e20000000000 */
[----:B------:R-:W-:Y:S05]  /*0c50*/  @P0 BRA `(.L_x_31) ;  /* 0x0000000000040947 */ /* 0x000fea0003800000 */
[----:B------:R-:W-:-:S04]  /*0c60*/  DEPBAR.LE SB0, 0x0 ;  /* 0x000080000000791a */ /* 0x000fc80000000000 */
.L_x_31:
[----:B------:R-:W-:Y:S05]  /*0c70*/  WARPSYNC.ALL ;  /* 0x0000000000007948 */ /* 0x000fea0003800000 */
[----:B-----5:R-:W-:Y:S06]  /*0c80*/  BAR.SYNC.DEFER_BLOCKING 0x0 ;  /* 0x0000000000007b1d */ /* 0x020fec0000010000 */
[----:B------:R-:W-:Y:S02]  /*0c90*/  BSSY B3, `(.L_x_32) ;  /* 0x000000b000037945 */ /* 0x000fe40003800000 */
[----:B------:R-:W-:Y:S06]  /*0ca0*/  BAR.SYNC.DEFER_BLOCKING 0x0 ;  /* 0x0000000000007b1d */ /* 0x000fec0000010000 */
[----:B------:R1:W-:Y:S01]  /*0cb0*/  @!P0 STS [R0], RZ ;  /* 0x000000ff00008388 */ /* 0x0003e20000000800 */
[----:B------:R-:W-:Y:S01]  /*0cc0*/  NOP ;  /* 0x0000000000007918 */ /* 0x000fe20000000000 */
[----:B------:R-:W-:Y:S05]  /*0cd0*/  @P2 BRA `(.L_x_33) ;  /* 0x0000000000182947 */ /* 0x000fea0003800000 */
[----:B-1----:R-:W1:Y:S01]  /*0ce0*/  LDS R0, [UR16+0x8] ;  /* 0x00000810ff007984 */ /* 0x002e620008000800 */
[----:B------:R-:W5:Y:S01]  /*0cf0*/  LDC.64 R10, c[0x0][0x220] ;  /* 0x00008800ff0a7b82 */ /* 0x000f620000000a00 */
[----:B---3--:R-:W-:Y:S02]  /*0d00*/  IMAD.MOV.U32 R5, RZ, RZ, 0x70 ;  /* 0x00000070ff057424 */ /* 0x008fe400078e00ff */
[----:B-----5:R3:W-:Y:S03]  /*0d10*/  STS.64 [UR16], R10 ;  /* 0x0000000aff007988 */ /* 0x0207e60008000a10 */
[----:B-1----:R-:W-:-:S05]  /*0d20*/  LOP3.LUT R0, R0, 0x10, R5, 0xd8, !PT ;  /* 0x0000001000007812 */ /* 0x002fca00078ed805 */
[----:B------:R3:W-:Y:S02]  /*0d30*/  STS [UR16+0x8], R0 ;  /* 0x00000800ff007988 */ /* 0x0007e40008000810 */
.L_x_33:
[----:B-1----:R-:W-:Y:S05]  /*0d40*/  BSYNC B3 ;  /* 0x0000000000037941 */ /* 0x002fea0003800000 */
.L_x_32:
[----:B------:R-:W-:Y:S04]  /*0d50*/  BSSY B3, `(.L_x_34) ;  /* 0x0000033000037945 */ /* 0x000fe80003800000 */
[----:B------:R-:W-:Y:S04]  /*0d60*/  BSSY B4, `(.L_x_35) ;  /* 0x000002e000047945 */ /* 0x000fe80003800000 */
[----:B------:R-:W-:Y:S05]  /*0d70*/  @P2 BRA `(.L_x_36) ;  /* 0x0000000000242947 */ /* 0x000fea0003800000 */
[----:B---3--:R-:W1:Y:S01]  /*0d80*/  LDS R0, [UR16+0x34] ;  /* 0x00003410ff007984 */ /* 0x008e620008000800 */
[----:B------:R-:W-:-:S05]  /*0d90*/  IMAD.MOV.U32 R5, RZ, RZ, 0x7f000000 ;  /* 0x7f000000ff057424 */ /* 0x000fca00078e00ff */
[----:B-1----:R-:W-:-:S05]  /*0da0*/  LOP3.LUT R0, R0, 0xff000000, R5, 0xb8, !PT ;  /* 0xff00000000007812 */ /* 0x002fca00078eb805 */
[----:B------:R1:W-:Y:S01]  /*0db0*/  STS [UR16+0x34], R0 ;  /* 0x00003400ff007988 */ /* 0x0003e20008000810 */
[----:B------:R-:W-:Y:S05]  /*0dc0*/  @P2 BRA `(.L_x_37) ;  /* 0x0000000000182947 */ /* 0x000fea0003800000 */
[----:B-1----:R-:W1:Y:S01]  /*0dd0*/  LDS R0, [UR16+0x38] ;  /* 0x00003810ff007984 */ /* 0x002e620008000800 */
[----:B------:R-:W-:-:S05]  /*0de0*/  IMAD.MOV.U32 R5, RZ, RZ, 0xff ;  /* 0x000000ffff057424 */ /* 0x000fca00078e00ff */
[----:B-1----:R-:W-:-:S05]  /*0df0*/  LOP3.LUT R0, R0, 0xff, R5, 0xb8, !PT ;  /* 0x000000ff00007812 */ /* 0x002fca00078eb805 */
[----:B------:R1:W-:Y:S02]  /*0e00*/  STS [UR16+0x38], R0 ;  /* 0x00003800ff007988 */ /* 0x0003e40008000810 */
.L_x_36:
[----:B------:R-:W-:Y:S05]  /*0e10*/  @P2 BRA `(.L_x_38) ;  /* 0x00000000000c2947 */ /* 0x000fea0003800000 */
[----:B------:R1:W-:Y:S02]  /*0e20*/  STS [UR16+0x20], R3 ;  /* 0x00002003ff007988 */ /* 0x0003e40008000810 */
.L_x_37:
[----:B------:R-:W-:Y:S05]  /*0e30*/  @P2 BRA `(.L_x_39) ;  /* 0x0000000000242947 */ /* 0x000fea0003800000 */
[----:B------:R1:W-:Y:S02]  /*0e40*/  STS [UR16+0x24], R8 ;  /* 0x00002408ff007988 */ /* 0x0003e40008000810 */
.L_x_38:
[----:B------:R-:W-:Y:S05]  /*0e50*/  @P2 BRA `(.L_x_40) ;  /* 0x00000000002c2947 */ /* 0x000fea0003800000 */
[----:B-1-3--:R-:W1:Y:S01]  /*0e60*/  LDS R0, [UR16+0x1c] ;  /* 0x00001c10ff007984 */ /* 0x00ae620008000800 */
[----:B------:R-:W3:Y:S02]  /*0e70*/  LDC.64 R8, c[0x0][0x248] ;  /* 0x00009200ff087b82 */ /* 0x000ee40000000a00 */
[--C-:B---3--:R-:W-:Y:S02]  /*0e80*/  SHF.R.U32.HI R5, RZ, 0x4, R9.reuse ;  /* 0x00000004ff057819 */ /* 0x108fe40000011609 */
[----:B------:R-:W-:-:S05]  /*0e90*/  SHF.R.U64 R3, R8, 0x4, R9 ;  /* 0x0000000408037819 */ /* 0x000fca0000001209 */
[----:B------:R3:W-:Y:S01]  /*0ea0*/  STS [UR16+0xc], R3 ;  /* 0x00000c03ff007988 */ /* 0x0007e20008000810 */
[----:B-1----:R-:W-:-:S05]  /*0eb0*/  LOP3.LUT R0, R0, 0xf, R5, 0xb8, !PT ;  /* 0x0000000f00007812 */ /* 0x002fca00078eb805 */
[----:B------:R3:W-:Y:S02]  /*0ec0*/  STS [UR16+0x1c], R0 ;  /* 0x00001c00ff007988 */ /* 0x0007e40008000810 */
.L_x_39:
[----:B------:R-:W-:Y:S05]  /*0ed0*/  @P2 BRA `(.L_x_41) ;  /* 0x00000000001c2947 */ /* 0x000fea0003800000 */
[----:B-1-3--:R-:W1:Y:S02]  /*0ee0*/  LDS R0, [UR16+0x34] ;  /* 0x00003410ff007984 */ /* 0x00ae640008000800 */
[----:B-1----:R-:W-:-:S05]  /*0ef0*/  LOP3.LUT R0, R0, 0x7, RZ, 0xb8, !PT ;  /* 0x0000000700007812 */ /* 0x002fca00078eb8ff */
[----:B------:R1:W-:Y:S02]  /*0f00*/  STS [UR16+0x34], R0 ;  /* 0x00003400ff007988 */ /* 0x0003e40008000810 */
.L_x_40:
[----:B------:R-:W-:Y:S05]  /*0f10*/  @P2 BRA `(.L_x_42) ;  /* 0x00000000001c2947 */ /* 0x000fea0003800000 */
[----:B-1-3--:R-:W1:Y:S02]  /*0f20*/  LDS R0, [UR16+0x34] ;  /* 0x00003410ff007984 */ /* 0x00ae640008000800 */
[----:B-1----:R-:W-:-:S05]  /*0f30*/  LOP3.LUT R0, R0, 0x38, RZ, 0xb8, !PT ;  /* 0x0000003800007812 */ /* 0x002fca00078eb8ff */
[----:B------:R1:W-:Y:S02]  /*0f40*/  STS [UR16+0x34], R0 ;  /* 0x00003400ff007988 */ /* 0x0003e40008000810 */
.L_x_41:
[----:B------:R-:W-:Y:S05]  /*0f50*/  @P2 BRA `(.L_x_43) ;  /* 0x00000000001c2947 */ /* 0x000fea0003800000 */
[----:B-1-3--:R-:W1:Y:S02]  /*0f60*/  LDS R0, [UR16+0x8] ;  /* 0x00000810ff007984 */ /* 0x00ae640008000800 */
[----:B-1----:R-:W-:-:S05]  /*0f70*/  LOP3.LUT R0, R0, 0x780, RZ, 0xb8, !PT ;  /* 0x0000078000007812 */ /* 0x002fca00078eb8ff */
[----:B------:R1:W-:Y:S02]  /*0f80*/  STS [UR16+0x8], R0 ;  /* 0x00000800ff007988 */ /* 0x0003e40008000810 */
.L_x_42:
[----:B------:R-:W-:Y:S05]  /*0f90*/  @P2 BRA `(.L_x_44) ;  /* 0x0000000000282947 */ /* 0x000fea0003800000 */
[----:B-1-3--:R-:W1:Y:S02]  /*0fa0*/  LDS R0, [UR16+0x8] ;  /* 0x00000810ff007984 */ /* 0x00ae640008000800 */
[----:B-1----:R-:W-:-:S05]  /*0fb0*/  LOP3.LUT R0, R0, 0x1800, RZ, 0xb8, !PT ;  /* 0x0000180000007812 */ /* 0x002fca00078eb8ff */
[----:B------:R1:W-:Y:S02]  /*0fc0*/  STS [UR16+0x8], R0 ;  /* 0x00000800ff007988 */ /* 0x0003e40008000810 */
.L_x_43:
[----:B------:R-:W-:Y:S05]  /*0fd0*/  @P2 BREAK B4 ;  /* 0x0000000000042942 */ /* 0x000fea0003800000 */
[----:B------:R-:W-:Y:S05]  /*0fe0*/  @P2 BRA `(.L_x_45) ;  /* 0x0000000000242947 */ /* 0x000fea0003800000 */
[----:B-1-3--:R-:W1:Y:S01]  /*0ff0*/  LDS R0, [UR16+0x8] ;  /* 0x00000810ff007984 */ /* 0x00ae620008000800 */
[----:B------:R-:W-:-:S05]  /*1000*/  IMAD.MOV.U32 R3, RZ, RZ, 0x6000 ;  /* 0x00006000ff037424 */ /* 0x000fca00078e00ff */
[----:B-1----:R-:W-:-:S04]  /*1010*/  LOP3.LUT R0, R0, 0x6000, R3, 0xd8, !PT ;  /* 0x0000600000007812 */ /* 0x002fc800078ed803 */
[----:B------:R-:W-:-:S05]  /*1020*/  LOP3.LUT R0, R0, 0x400000, RZ, 0xb8, !PT ;  /* 0x0040000000007812 */ /* 0x000fca00078eb8ff */
[----:B------:R1:W-:Y:S02]  /*1030*/  STS [UR16+0x8], R0 ;  /* 0x00000800ff007988 */ /* 0x0003e40008000810 */
.L_x_44:
[----:B------:R-:W-:Y:S05]  /*1040*/  BSYNC B4 ;  /* 0x0000000000047941 */ /* 0x000fea0003800000 */
.L_x_35:
[----:B-1-3--:R-:W1:Y:S02]  /*1050*/  @!P2 LDS R0, [UR16+0x8] ;  /* 0x00000810ff00a984 */ /* 0x00ae640008000800 */
[----:B-1----:R-:W-:-:S05]  /*1060*/  @!P2 LOP3.LUT R0, R0, 0x8000, RZ, 0xb8, !PT ;  /* 0x000080000000a812 */ /* 0x002fca00078eb8ff */
[----:B------:R1:W-:Y:S02]  /*1070*/  @!P2 STS [UR16+0x8], R0 ;  /* 0x00000800ff00a988 */ /* 0x0003e40008000810 */
.L_x_45:
[----:B------:R-:W-:Y:S05]  /*1080*/  BSYNC B3 ;  /* 0x0000000000037941 */ /* 0x000fea0003800000 */
.L_x_34:
[----:B------:R-:W-:Y:S05]  /*1090*/  WARPSYNC.ALL ;  /* 0x0000000000007948 */ /* 0x000fea0003800000 */
[----:B------:R1:W-:Y:S01]  /*10a0*/  STL [R1], RZ ;  /* 0x000000ff01007387 */ /* 0x0003e20000100800 */
[----:B------:R-:W-:Y:S01]  /*10b0*/  UIADD3 UR5, UR5, 0x100, URZ ;  /* 0x0000010005057890 */ /* 0x000fe2000fffe03f */
[----:B------:R-:W-:Y:S02]  /*10c0*/  ISETP.GE.AND P1, PT, R12, 0x1, PT ;  /* 0x000000010c00780c */ /* 0x000fe40003f26270 */
[----:B------:R-:W-:Y:S01]  /*10d0*/  CS2R R152, SRZ ;  /* 0x0000000000987805 */ /* 0x000fe2000001ff00 */
[----:B------:R1:W-:Y:S01]  /*10e0*/  STL [R1+0x4], RZ ;  /* 0x000004ff01007387 */ /* 0x0003e20000100800 */
[----:B------:R-:W-:Y:S01]  /*10f0*/  UIADD3 UR28, UP0, UR5, UR28, URZ ;  /* 0x0000001c051c7290 */ /* 0x000fe2000ff1e03f */
[----:B------:R-:W-:-:S02]  /*1100*/  CS2R R154, SRZ ;  /* 0x00000000009a7805 */ /* 0x000fc4000001ff00 */
[----:B------:R-:W-:Y:S01]  /*1110*/  CS2R R156, SRZ ;  /* 0x00000000009c7805 */ /* 0x000fe2000001ff00 */
[----:B------:R1:W-:Y:S01]  /*1120*/  STL [R1+0x8], RZ ;  /* 0x000008ff01007387 */ /* 0x0003e20000100800 */
[----:B------:R-:W-:Y:S01]  /*1130*/  ULEA.HI.X.SX32 UR29, UR5, UR29, 0x1, UP0 ;  /* 0x0000001d051d7291 */ /* 0x000fe200080f0e3f */
[----:B------:R-:W-:Y:S02]  /*1140*/  CS2R R158, SRZ ;  /* 0x00000000009e7805 */ /* 0x000fe4000001ff00 */
[----:B------:R-:W-:Y:S01]  /*1150*/  CS2R R160, SRZ ;  /* 0x0000000000a07805 */ /* 0x000fe2000001ff00 */
[----:B------:R1:W-:Y:S01]  /*1160*/  STL [R1+0xc], RZ ;  /* 0x00000cff01007387 */ /* 0x0003e20000100800 */
[----:B------:R-:W-:Y:S02]  /*1170*/  CS2R R162, SRZ ;  /* 0x0000000000a27805 */ /* 0x000fe4000001ff00 */
[----:B------:R-:W-:Y:S02]  /*1180*/  CS2R R164, SRZ ;  /* 0x0000000000a47805 */ /* 0x000fe4000001ff00 */
[----:B------:R-:W-:Y:S01]  /*1190*/  CS2R R166, SRZ ;  /* 0x0000000000a67805 */ /* 0x000fe2000001ff00 */
[----:B------:R1:W-:Y:S01]  /*11a0*/  STL [R1+0x10], RZ ;  /* 0x000010ff01007387 */ /* 0x0003e20000100800 */
[----:B------:R-:W-:-:S02]  /*11b0*/  CS2R R168, SRZ ;  /* 0x0000000000a87805 */ /* 0x000fc4000001ff00 */
        /* <DEDUP_REMOVED lines=98> */
[----:B------:R1:W-:Y:S04]  /*17e0*/  STL [R1+0x74], RZ ;  /* 0x000074ff01007387 */ /* 0x0003e80000100800 */
        /* <DEDUP_REMOVED lines=33> */
[----:B------:R1:W-:Y:S01]  /*1a00*/  STL [R1+0xfc], RZ ;  /* 0x0000fcff01007387 */ /* 0x0003e20000100800 */
[----:B------:R-:W-:Y:S05]  /*1a10*/  @P0 BRA `(.L_x_46) ;  /* 0x0000000000280947 */ /* 0x000fea0003800000 */
[----:B-1-3--:R-:W1:Y:S01]  /*1a20*/  S2R R0, SR_LANEID ;  /* 0x0000000000007919 */ /* 0x00ae620000000000 */
[----:B------:R-:W-:Y:S05]  /*1a30*/  WARPSYNC.ALL ;  /* 0x0000000000007948 */ /* 0x000fea0003800000 */
[----:B-1----:R-:W-:-:S05]  /*1a40*/  IMAD.SHL.U32 R0, R0, 0x4, RZ ;  /* 0x0000000400007824 */ /* 0x002fca00078e00ff */
[----:B------:R-:W1:Y:S01]  /*1a50*/  LDS R3, [R0+UR16] ;  /* 0x0000001000037984 */ /* 0x000e620008000800 */
[----:B--2-4-:R-:W-:-:S05]  /*1a60*/  IADD3 R4, P3, R0, UR28, RZ ;  /* 0x0000001c00047c10 */ /* 0x014fca000ff7e0ff */
[----:B------:R-:W-:-:S05]  /*1a70*/  IMAD.X R5, RZ, RZ, UR29, P3 ;  /* 0x0000001dff057e24 */ /* 0x000fca00098e06ff */
[----:B-1----:R1:W5:Y:S01]  /*1a80*/  ATOMG.E.EXCH.STRONG.GPU PT, RZ, [R4], R3 ;  /* 0x0000000304ff73a8 */ /* 0x00236200041ee100 */
[----:B------:R-:W-:-:S04]  /*1a90*/  DEPBAR {5,4,3,2,1,0} ;  /* 0x0000003f0000791a */ /* 0x000fc80000000000 */
[----:B------:R1:W-:Y:S01]  /*1aa0*/  UTMACCTL.IV [UR28] ;  /* 0x000000001c0079b9 */ /* 0x0003e20008000000 */
[----:B------:R-:W-:Y:S01]  /*1ab0*/  NOP ;  /* 0x0000000000007918 */ /* 0x000fe20000000000 */
.L_x_46:
[----:B------:R-:W-:Y:S05]  /*1ac0*/  @P0 BRA `(.L_x_47) ;  /* 0x00000000000c0947 */ /* 0x000fea0003800000 */
[----:B------:R0:W-:Y:S01]  /*1ad0*/  UTMACMDFLUSH ;  /* 0x00000000000079b7 */ /* 0x0001e20000000000 */
[----:B------:R-:W-:Y:S05]  /*1ae0*/  @P0 BRA `(.L_x_47) ;  /* 0x0000000000040947 */ /* 0x000fea0003800000 */
[----:B------:R-:W-:-:S04]  /*1af0*/  DEPBAR.LE SB0, 0x0 ;  /* 0x000080000000791a */ /* 0x000fc80000000000 */
.L_x_47:
[----:B------:R-:W-:Y:S05]  /*1b00*/  WARPSYNC.ALL ;  /* 0x0000000000007948 */ /* 0x000fea0003800000 */
[----:B-----5:R-:W-:Y:S01]  /*1b10*/  BAR.SYNC.DEFER_BLOCKING 0x0 ;  /* 0x0000000000007b1d */ /* 0x020fe20000010000 */
[----:B------:R-:W-:Y:S01]  /*1b20*/  USHF.L.U32 UR15, UR31, 0x8, URZ ;  /* 0x000000081f0f7899 */ /* 0x000fe2000800063f */
[----:B------:R-:W-:Y:S01]  /*1b30*/  CS2R R62, SRZ ;  /* 0x00000000003e7805 */ /* 0x000fe2000001ff00 */
[----:B------:R-:W-:Y:S01]  /*1b40*/  USHF.L.U32 UR11, UR30, 0x7, URZ ;  /* 0x000000071e0b7899 */ /* 0x000fe2000800063f */
[----:B------:R-:W-:Y:S02]  /*1b50*/  CS2R R64, SRZ ;  /* 0x0000000000407805 */ /* 0x000fe4000001ff00 */
[----:B------:R-:W-:Y:S01]  /*1b60*/  CS2R R66, SRZ ;  /* 0x0000000000427805 */ /* 0x000fe2000001ff00 */
[----:B------:R-:W-:Y:S01]  /*1b70*/  VOTEU.ALL UP0, P2 ;  /* 0x00000000003f7886 */ /* 0x000fe20001000000 */
[----:B------:R-:W-:Y:S01]  /*1b80*/  UMOV UR6, 0x1 ;  /* 0x0000000100067882 */ /* 0x000fe20000000000 */
[----:B------:R-:W-:Y:S01]  /*1b90*/  VOTEU.ALL UP1, P2 ;  /* 0x00000000003f7886 */ /* 0x000fe20001020000 */
[----:B------:R-:W-:Y:S01]  /*1ba0*/  VOTEU.ALL UP2, P2 ;  /* 0x00000000003f7886 */ /* 0x000fe20001040000 */
[----:B------:R-:W-:Y:S01]  /*1bb0*/  CS2R R68, SRZ ;  /* 0x0000000000447805 */ /* 0x000fe2000001ff00 */
[----:B------:R-:W-:-:S04]  /*1bc0*/  @!UP0 UIADD3 UR8, -UR6, 0x100000, URZ ;  /* 0x0010000006088890 */ /* 0x000fc8000fffe13f */
[----:B------:R-:W-:Y:S02]  /*1bd0*/  @!UP0 USHF.L.U32 UR9, UR8, 0xb, URZ ;  /* 0x0000000b08098899 */ /* 0x000fe4000800063f */
[----:B------:R-:W-:Y:S01]  /*1be0*/  @!UP0 USHF.L.U32 UR8, UR8, 0x1, URZ ;  /* 0x0000000108088899 */ /* 0x000fe2000800063f */
        /* <DEDUP_REMOVED lines=9> */
[----:B------:R-:W-:Y:S01]  /*1c80*/  VOTEU.ALL UP0, P2 ;  /* 0x00000000003f7886 */ /* 0x000fe20001000000 */
[----:B------:R-:W-:Y:S02]  /*1c90*/  CS2R R76, SRZ ;  /* 0x00000000004c7805 */ /* 0x000fe4000001ff00 */
[----:B------:R-:W-:Y:S02]  /*1ca0*/  CS2R R78, SRZ ;  /* 0x00000000004e7805 */ /* 0x000fe4000001ff00 */
[----:B------:R-:W-:Y:S02]  /*1cb0*/  CS2R R80, SRZ ;  /* 0x0000000000507805 */ /* 0x000fe4000001ff00 */
[----:B------:R-:W-:-:S02]  /*1cc0*/  CS2R R82, SRZ ;  /* 0x0000000000527805 */ /* 0x000fc4000001ff00 */
[----:B------:R-:W-:Y:S02]  /*1cd0*/  CS2R R84, SRZ ;  /* 0x0000000000547805 */ /* 0x000fe4000001ff00 */
[----:B------:R-:W-:Y:S01]  /*1ce0*/  CS2R R86, SRZ ;  /* 0x0000000000567805 */ /* 0x000fe2000001ff00 */
[----:B------:R-:W2:Y:S02]  /*1cf0*/  FENCE.VIEW.ASYNC.S ;  /* 0x00000000000073c6 */ /* 0x000ea40000000000 */
[----:B--2---:R2:W3:Y:S02]  /*1d00*/  @!UP0 SYNCS.EXCH.64 URZ, [UR16+0x9000], UR8 ;  /* 0x00900008103f85b2 */ /* 0x0044e40008000100 */
[----:B---3--:R-:W-:Y:S06]  /*1d10*/  BAR.SYNC.DEFER_BLOCKING 0x0 ;  /* 0x0000000000007b1d */ /* 0x008fec0000010000 */
[----:B------:R2:W3:Y:S02]  /*1d20*/  @!UP1 SYNCS.EXCH.64 URZ, [UR16+0x9008], UR12 ;  /* 0x0090080c103f95b2 */ /* 0x0004e40008000100 */
[----:B---3--:R-:W-:Y:S06]  /*1d30*/  BAR.SYNC.DEFER_BLOCKING 0x0 ;  /* 0x0000000000007b1d */ /* 0x008fec0000010000 */
[----:B------:R2:W3:Y:S01]  /*1d40*/  @!UP2 SYNCS.EXCH.64 URZ, [UR16+0x9010], UR6 ;  /* 0x00901006103fa5b2 */ /* 0x0004e20008000100 */
[----:B------:R-:W-:Y:S05]  /*1d50*/  @!P1 BRA `(.L_x_48) ;  /* 0x0000001400949947 */ /* 0x000fea0003800000 */
[----:B------:R1:W-:Y:S01]  /*1d60*/  STL [R1], RZ ;  /* 0x000000ff01007387 */ /* 0x0003e20000100800 */
[----:B------:R-:W-:Y:S02]  /*1d70*/  CS2R R152, SRZ ;  /* 0x0000000000987805 */ /* 0x000fe4000001ff00 */
        /* <DEDUP_REMOVED lines=127> */
[----:B------:R-:W-:Y:S01]  /*2570*/  UMOV UR5, URZ ;  /* 0x0000003f00057c82 */ /* 0x000fe20008000000 */
[----:B------:R-:W-:-:S02]  /*2580*/  UMOV UR14, URZ ;  /* 0x0000003f000e7c82 */ /* 0x000fc40008000000 */
        /* <DEDUP_REMOVED lines=30> */
[----:B------:R1:W-:Y:S02]  /*2770*/  STL [R1+0xfc], RZ ;  /* 0x0000fcff01007387 */ /* 0x0003e40000100800 */
.L_x_50:
[----:B---3--:R-:W-:Y:S01]  /*2780*/  BAR.SYNC.DEFER_BLOCKING 0x0 ;  /* 0x0000000000007b1d */ /* 0x008fe20000010000 */
[----:B------:R-:W-:Y:S01]  /*2790*/  ULEA UR17, UR5, UR16, 0x3 ;  /* 0x0000001005117291 */ /* 0x000fe2000f8e183f */
[----:B-1----:R-:W-:Y:S01]  /*27a0*/  @!P2 IMAD.MOV.U32 R0, RZ, RZ, 0x3000 ;  /* 0x00003000ff00a424 */ /* 0x002fe200078e00ff */
[----:B------:R-:W-:Y:S01]  /*27b0*/  ELECT P0, URZ, PT ;  /* 0x00000000003f782f */ /* 0x000fe20003800000 */
[----:B--2---:R-:W-:-:S03]  /*27c0*/  ULEA UR12, UR5, UR16, 0xd ;  /* 0x00000010050c7291 */ /* 0x004fc6000f8e683f */
[----:B------:R-:W-:Y:S02]  /*27d0*/  ISETP.LT.U32.AND P0, PT, R2, 0x20, P0 ;  /* 0x000000200200780c */ /* 0x000fe40000701070 */
[----:B------:R-:W-:Y:S01]  /*27e0*/  ELECT P1, URZ, PT ;  /* 0x00000000003f782f */ /* 0x000fe20003820000 */
[----:B------:R-:W-:-:S03]  /*27f0*/  ULEA UR8, UR5, UR16, 0xc ;  /* 0x0000001005087291 */ /* 0x000fc6000f8e603f */
[----:B------:R-:W-:Y:S01]  /*2800*/  ISETP.LT.U32.AND P1, PT, R2, 0x20, P1 ;  /* 0x000000200200780c */ /* 0x000fe20000f21070 */
[----:B------:R-:W-:Y:S01]  /*2810*/  UMOV UR10, UR14 ;  /* 0x0000000e000a7c82 */ /* 0x000fe20008000000 */
[----:B------:R-:W-:-:S05]  /*2820*/  UIADD3 UR8, UR8, 0x6000, URZ ;  /* 0x0000600008087890 */ /* 0x000fca000fffe03f */
[----:B------:R-:W-:Y:S01]  /*2830*/  VOTEU.ANY UP0, P0 ;  /* 0x00000000003f7886 */ /* 0x000fe20000000100 */
[----:B------:R-:W-:Y:S01]  /*2840*/  VOTEU.ANY UP2, P0 ;  /* 0x00000000003f7886 */ /* 0x000fe20000040100 */
[----:B------:R1:W-:Y:S01]  /*2850*/  @!P2 SYNCS.ARRIVE.TRANS64 RZ, [UR17+0x9000], R0 ;  /* 0x00900000ffffa9a7 */ /* 0x0003e20008000011 */
[----:B------:R2:W-:Y:S06]  /*2860*/  MEMBAR.ALL.CTA ;  /* 0x0000000000007992 */ /* 0x0005ec0000008000 */
[----:B--2---:R-:W2:Y:S01]  /*2870*/  FENCE.VIEW.ASYNC.S ;  /* 0x00000000000073c6 */ /* 0x004ea20000000000 */
[----:B------:R-:W-:Y:S01]  /*2880*/  @UP0 UIADD3 UR13, UR17, 0x9000, URZ ;  /* 0x00009000110d0890 */ /* 0x000fe2000fffe03f */
[----:B------:R-:W-:Y:S01]  /*2890*/  @UP0 UMOV UR6, UR24 ;  /* 0x0000001800060c82 */ /* 0x000fe20008000000 */
[----:B------:R-:W-:Y:S01]  /*28a0*/  @UP0 UMOV UR7, UR25 ;  /* 0x0000001900070c82 */ /* 0x000fe20008000000 */
[----:B--2---:R-:W-:Y:S01]  /*28b0*/  VOTEU.ANY UP1, P1 ;  /* 0x00000000003f7886 */ /* 0x004fe20000820100 */
[----:B------:R-:W-:Y:S01]  /*28c0*/  VOTEU.ANY UP3, P1 ;  /* 0x00000000003f7886 */ /* 0x000fe20000860100 */
[----:B-1----:R-:W-:-:S03]  /*28d0*/  IMAD.U32 R0, RZ, RZ, UR4 ;  /* 0x00000004ff007e24 */ /* 0x002fc6000f8e00ff */
[----:B------:R-:W-:Y:S01]  /*28e0*/  @UP1 UIADD3 UR9, UR17, 0x9000, URZ ;  /* 0x0000900011091890 */ /* 0x000fe2000fffe03f */
[----:B------:R-:W-:Y:S01]  /*28f0*/  @UP1 UMOV UR18, UR26 ;  /* 0x0000001a00121c82 */ /* 0x000fe20008000000 */
[----:B------:R-:W-:Y:S01]  /*2900*/  @UP1 UMOV UR19, UR27 ;  /* 0x0000001b00131c82 */ /* 0x000fe20008000000 */
[----:B------:R-:W-:Y:S01]  /*2910*/  SHF.L.U32 R0, R0, 0x1f, RZ ;  /* 0x0000001f00007819 */ /* 0x000fe200000006ff */
[----:B------:R-:W-:Y:S06]  /*2920*/  BAR.SYNC.DEFER_BLOCKING 0x0 ;  /* 0x0000000000007b1d */ /* 0x000fec0000010000 */
[----:B------:R1:W-:Y:S02]  /*2930*/  @UP2 UTMALDG.2D [UR12], [UR6] ;  /* 0x0000000c060025b4 */ /* 0x0003e40008008000 */
[----:B------:R-:W-:Y:S06]  /*2940*/  BAR.SYNC.DEFER_BLOCKING 0x0 ;  /* 0x0000000000007b1d */ /* 0x000fec0000010000 */
[----:B------:R1:W-:Y:S02]  /*2950*/  @UP3 UTMALDG.2D [UR8], [UR18] ;  /* 0x00000008120035b4 */ /* 0x0003e40008008000 */
[----:B------:R-:W-:Y:S06]  /*2960*/  BAR.SYNC.DEFER_BLOCKING 0x0 ;  /* 0x0000000000007b1d */ /* 0x000fec0000010000 */
[----:B------:R-:W2:Y:S02]  /*2970*/  SYNCS.PHASECHK.TRANS64.TRYWAIT P0, [UR17+0x9000], R0 ;  /* 0x00900000ff0075a7 */ /* 0x000ea40008000151 */
[----:B-12---:R-:W-:Y:S05]  /*2980*/  @!P0 BRA `(.L_x_49) ;  /* 0x0000002000448947 */ /* 0x006fea0003800000 */
.L_x_51:
[----:B------:R-:W-:Y:S01]  /*2990*/  STL.64 [R1+0x1f8], R86 ;  /* 0x0001f85601007387 */ /* 0x000fe20000100a00 */
[----:B------:R-:W-:Y:S01]  /*29a0*/  USHF.R.U32.HI UR20, URZ, 0x4, UR12 ;  /* 0x000000043f147899 */ /* 0x000fe2000801160c */
[----:B------:R-:W1:Y:S02]  /*29b0*/  LDC R0, c[0x0][0x230] ;  /* 0x00008c00ff007b82 */ /* 0x000e640000000800 */
[----:B------:R-:W-:Y:S04]  /*29c0*/  STL.64 [R1+0x1f0], R84 ;  /* 0x0001f05401007387 */ /* 0x000fe80000100a00 */
        /* <DEDUP_REMOVED lines=29> */
[----:B------:R2:W-:Y:S04]  /*2ba0*/  STL.64 [R1+0x100], R24 ;  /* 0x0001001801007387 */ /* 0x0005e80000100a00 */
[----:B--2---:R-:W2:Y:S04]  /*2bb0*/  LDL.LU.64 R24, [R1] ;  /* 0x0000000001187983 */ /* 0x004ea80000300a00 */
[----:B------:R-:W2:Y:S04]  /*2bc0*/  LDL.LU.64 R26, [R1+0x8] ;  /* 0x00000800011a7983 */ /* 0x000ea80000300a00 */
        /* <DEDUP_REMOVED lines=29> */
[----:B------:R-:W2:Y:S01]  /*2da0*/  LDL.LU.64 R86, [R1+0xf8] ;  /* 0x0000f80001567983 */ /* 0x000ea20000300a00 */
[----:B------:R-:W-:-:S02]  /*2db0*/  USHF.R.U32.HI UR22, URZ, 0x4, UR8 ;  /* 0x000000043f167899 */ /* 0x000fc40008011608 */
[----:B------:R-:W-:Y:S02]  /*2dc0*/  USGXT.U32 UR20, UR20, 0xe ;  /* 0x0000000e1414789a */ /* 0x000fe40008000000 */
[----:B------:R-:W-:Y:S01]  /*2dd0*/  USGXT.U32 UR22, UR22, 0xe ;  /* 0x0000000e1616789a */ /* 0x000fe20008000000 */
[----:B------:R-:W-:Y:S01]  /*2de0*/  UMOV UR21, 0xc0000010 ;  /* 0xc000001000157882 */ /* 0x000fe20000000000 */
[----:B------:R-:W-:Y:S01]  /*2df0*/  UMOV UR23, 0xc0000010 ;  /* 0xc000001000177882 */ /* 0x000fe20000000000 */
[----:B------:R-:W-:Y:S01]  /*2e00*/  UMOV UR6, URZ ;  /* 0x0000003f00067c82 */ /* 0x000fe20008000000 */
[----:B--2---:R-:W-:-:S06]  /*2e10*/  WARPGROUP.ARRIVE ;  /* 0x00000000000079c5 */ /* 0x004fcc0000000000 */
[----:B------:R-:W-:Y:S01]  /*2e20*/  QGMMA.64x128x32.F32.E4M3.E4M3 R24, gdesc[UR20], R24, gsb0 ;  /* 0x01e00000141879f3 */ /* 0x000fe20008000818 */
[----:B------:R-:W-:Y:S02]  /*2e30*/  UIADD3 UR20, UP0, UR20, 0x80, URZ ;  /* 0x0000008014147890 */ /* 0x000fe4000ff1e03f */
[----:B------:R-:W-:Y:S02]  /*2e40*/  WARPGROUP.DEPBAR.LE gsb0, 0x0 ;  /* 0x00008000000079c5 */ /* 0x000fe40000010000 */
[----:B------:R-:W-:Y:S04]  /*2e50*/  STL.64 [R1], R24 ;  /* 0x0000001801007387 */ /* 0x000fe80000100a00 */
        /* <DEDUP_REMOVED lines=31> */
[----:B--2---:R-:W2:Y:S04]  /*3050*/  LDL.LU.64 R86, [R1+0x1f8] ;  /* 0x0001f80001567983 */ /* 0x004ea80000300a00 */
        /* <DEDUP_REMOVED lines=31> */
[----:B------:R-:W-:Y:S01]  /*3250*/  UIADD3.X UR21, UR6, -0x3ffffff0, URZ, UP0, !UPT ;  /* 0xc000001006157890 */ /* 0x000fe200087fe43f */
[----:B------:R-:W-:Y:S01]  /*3260*/  WARPGROUP.ARRIVE ;  /* 0x00000000000079c5 */ /* 0x000fe20000000000 */
[----:B------:R-:W-:Y:S01]  /*3270*/  UMOV UR34, UR22 ;  /* 0x0000001600227c82 */ /* 0x000fe20008000000 */
[----:B------:R-:W-:Y:S01]  /*3280*/  UMOV UR35, UR23 ;  /* 0x0000001700237c82 */ /* 0x000fe20008000000 */
[----:B------:R-:W-:-:S02]  /*3290*/  UIADD3.64 UR32, UR20, 0x80, URZ ;  /* 0x0000008014207897 */ /* 0x000fc4000fffe03f */
[----:B------:R-:W-:Y:S02]  /*32a0*/  UIADD3 UR14, UR14, 0x20, URZ ;  /* 0x000000200e0e7890 */ /* 0x000fe4000fffe03f */
[----:B------:R-:W-:Y:S01]  /*32b0*/  UIADD3 UR5, UR5, 0x1, URZ ;  /* 0x0000000105057890 */ /* 0x000fe2000fffe03f */
[----:B------:R-:W-:Y:S01]  /*32c0*/  QGMMA.64x128x32.F32.E4M3.E4M3 R152, gdesc[UR20], R152, gsb0 ;  /* 0x01e00000149879f3 */ /* 0x000fe20008000898 */
[----:B------:R-:W-:Y:S02]  /*32d0*/  UIADD3.64 UR20, UR20, 0x100, URZ ;  /* 0x0000010014147897 */ /* 0x000fe4000fffe03f */
[----:B-1----:R-:W-:Y:S01]  /*32e0*/  ISETP.LE.AND P0, PT, R0, UR14, PT ;  /* 0x0000000e00007c0c */ /* 0x002fe2000bf03270 */
[----:B------:R-:W-:-:S04]  /*32f0*/  UISETP.NE.U32.AND UP0, UPT, UR5, 0x3, UPT ;  /* 0x000000030500788c */ /* 0x000fc8000bf05070 */
[----:B------:R-:W-:Y:S02]  /*3300*/  USEL UR6, URZ, 0x1, UP0 ;  /* 0x000000013f067887 */ /* 0x000fe40008000000 */
[----:B------:R-:W-:Y:S02]  /*3310*/  USEL UR5, UR5, URZ, UP0 ;  /* 0x0000003f05057287 */ /* 0x000fe40008000000 */
[----:B------:R-:W-:Y:S01]  /*3320*/  ULOP3.LUT UR4, UR4, UR6, URZ, 0x3c, !UPT ;  /* 0x0000000604047292 */ /* 0x000fe2000f8e3c3f */
[----:B------:R-:W-:Y:S02]  /*3330*/  WARPGROUP.DEPBAR.LE gsb0, 0x0 ;  /* 0x00008000000079c5 */ /* 0x000fe40000010000 */
[----:B------:R-:W-:-:S06]  /*3340*/  WARPGROUP.ARRIVE ;  /* 0x00000000000079c5 */ /* 0x000fcc0000000000 */
[----:B------:R-:W-:Y:S03]  /*3350*/  QGMMA.64x128x32.F32.E4M3.E4M3 R88, gdesc[UR32], R88, gsb0 ;  /* 0x01e00000205879f3 */ /* 0x000fe60008000858 */
[----:B------:R-:W-:Y:S02]  /*3360*/  WARPGROUP.DEPBAR.LE gsb0, 0x0 ;  /* 0x00008000000079c5 */ /* 0x000fe40000010000 */
[----:B--2---:R-:W-:-:S07]  /*3370*/  WARPGROUP.ARRIVE ;  /* 0x00000000000079c5 */ /* 0x004fce0000000000 */
[----:B------:R-:W-:Y:S03]  /*3380*/  QGMMA.64x128x32.F32.E4M3.E4M3 R24, gdesc[UR20], R24, gsb0 ;  /* 0x01e00000141879f3 */ /* 0x000fe60008000818 */
[----:B------:R-:W-:Y:S02]  /*3390*/  WARPGROUP.DEPBAR.LE gsb0, 0x0 ;  /* 0x00008000000079c5 */ /* 0x000fe40000010000 */
[----:B------:R-:W-:Y:S05]  /*33a0*/  @!P0 BRA `(.L_x_50) ;  /* 0xfffffff000f48947 */ /* 0x000fea000383ffff */
.L_x_48:
[----:B------:R5:W-:Y:S04]  /*33b0*/  STL [R1+0x10c], R84 ;  /* 0x00010c5401007387 */ /* 0x000be80000100800 */
[----:B-1----:R-:W2:Y:S01]  /*33c0*/  LDL.LU R5, [R1+0x4] ;  /* 0x0000040001057983 */ /* 0x002ea20000300800 */
[----:B---3--:R-:W-:Y:S06]  /*33d0*/  BAR.SYNC.DEFER_BLOCKING 0x0 ;  /* 0x0000000000007b1d */ /* 0x008fec0000010000 */
[----:B-----5:R-:W2:Y:S04]  /*33e0*/  LDL.LU R84, [R1] ;  /* 0x0000000001547983 */ /* 0x020ea80000300800 */
[----:B------:R1:W-:Y:S04]  /*33f0*/  STL [R1+0x108], R85 ;  /* 0x0001085501007387 */ /* 0x0003e80000100800 */
[----:B-1----:R-:W3:Y:S01]  /*3400*/  LDL.LU R85, [R1+0x8] ;  /* 0x0000080001557983 */ /* 0x002ee20000300800 */
[----:B------:R-:W1:Y:S03]  /*3410*/  @!P2 SYNCS.CCTL.IV [UR16+0x9000] ;  /* 0x00900000ff00a9b1 */ /* 0x000e660008000010 */
[----:B------:R-:W3:Y:S04]  /*3420*/  LDL.LU R3, [R1+0xc] ;  /* 0x00000c0001037983 */ /* 0x000ee80000300800 */
[----:B------:R5:W-:Y:S01]  /*3430*/  STL [R1+0x104], R86 ;  /* 0x0001045601007387 */ /* 0x000be20000100800 */
[----:B-1----:R-:W-:Y:S06]  /*3440*/  BAR.SYNC.DEFER_BLOCKING 0x0 ;  /* 0x0000000000007b1d */ /* 0x002fec0000010000 */
[----:B-----5:R-:W5:Y:S04]  /*3450*/  LDL.LU R86, [R1+0x10] ;  /* 0x0000100001567983 */ /* 0x020f680000300800 */
[----:B------:R-:W5:Y:S04]  /*3460*/  LDL.LU R0, [R1+0x14] ;  /* 0x0000140001007983 */ /* 0x000f680000300800 */
[----:B------:R1:W-:Y:S01]  /*3470*/  STL [R1+0x100], R87 ;  /* 0x0001005701007387 */ /* 0x0003e20000100800 */
[----:B------:R-:W-:Y:S01]  /*3480*/  F2FP.SATFINITE.E4M3.F32.PACK_AB_MERGE_C R24, R25, R24, RZ ;  /* 0x000000181918723e */ /* 0x000fe200048070ff */
[----:B------:R-:W4:Y:S02]  /*3490*/  @!P2 SYNCS.CCTL.IV [UR16+0x9008] ;  /* 0x00900800ff00a9b1 */ /* 0x000f240008000010 */
[----:B----4-:R-:W-:Y:S06]  /*34a0*/  BAR.SYNC.DEFER_BLOCKING 0x0 ;  /* 0x0000000000007b1d */ /* 0x010fec0000010000 */
[----:B-1----:R-:W4:Y:S04]  /*34b0*/  LDL.LU R87, [R1+0x18] ;  /* 0x0000180001577983 */ /* 0x002f280000300800 */
[----:B------:R-:W4:Y:S04]  /*34c0*/  LDL.LU R4, [R1+0x1c] ;  /* 0x00001c0001047983 */ /* 0x000f280000300800 */
[----:B------:R-:W4:Y:S04]  /*34d0*/  LDL.LU R7, [R1+0x20] ;  /* 0x0000200001077983 */ /* 0x000f280000300800 */
[----:B------:R-:W4:Y:S04]  /*34e0*/  LDL.LU R6, [R1+0x24] ;  /* 0x0000240001067983 */ /* 0x000f280000300800 */
[----:B------:R-:W4:Y:S01]  /*34f0*/  LDL.LU R2, [R1+0x28] ;  /* 0x0000280001027983 */ /* 0x000f220000300800 */
[----:B------:R-:W-:Y:S01]  /*3500*/  F2FP.SATFINITE.E4M3.F32.PACK_AB_MERGE_C R26, R27, R26, RZ ;  /* 0x0000001a1b1a723e */ /* 0x000fe200048070ff */
[----:B------:R-:W1:Y:S02]  /*3510*/  @!P2 SYNCS.CCTL.IV [UR16+0x9010] ;  /* 0x00901000ff00a9b1 */ /* 0x000e640008000010 */
[----:B------:R-:W4:Y:S04]  /*3520*/  LDL.LU R8, [R1+0x2c] ;  /* 0x00002c0001087983 */ /* 0x000f280000300800 */
        /* <DEDUP_REMOVED lines=51> */
[----:B------:R-:W4:Y:S01]  /*3860*/  LDL.LU R226, [R1+0xfc] ;  /* 0x0000fc0001e27983 */ /* 0x000f220000300800 */
[----:B--2---:R-:W-:-:S03]  /*3870*/  F2FP.SATFINITE.E4M3.F32.PACK_AB_MERGE_C R5, R5, R84, RZ ;  /* 0x000000540505723e */ /* 0x004fc600048070ff */
[----:B------:R-:W2:Y:S01]  /*3880*/  LDL.LU R84, [R1+0x10c] ;  /* 0x00010c0001547983 */ /* 0x000ea20000300800 */
[----:B---3--:R-:W-:-:S03]  /*3890*/  F2FP.SATFINITE.E4M3.F32.PACK_AB_MERGE_C R3, R3, R85, RZ ;  /* 0x000000550303723e */ /* 0x008fc600048070ff */
[----:B------:R-:W2:Y:S01]  /*38a0*/  LDL.LU R85, [R1+0x108] ;  /* 0x0001080001557983 */ /* 0x000ea20000300800 */
[----:B-----5:R-:W-:-:S03]  /*38b0*/  F2FP.SATFINITE.E4M3.F32.PACK_AB_MERGE_C R0, R0, R86, RZ ;  /* 0x000000560000723e */ /* 0x020fc600048070ff */
[----:B------:R-:W3:Y:S01]  /*38c0*/  LDL.LU R86, [R1+0x104] ;  /* 0x0001040001567983 */ /* 0x000ee20000300800 */
[----:B----4-:R-:W-:-:S03]  /*38d0*/  F2FP.SATFINITE.E4M3.F32.PACK_AB_MERGE_C R4, R4, R87, RZ ;  /* 0x000000570404723e */ /* 0x010fc600048070ff */
[----:B------:R-:W3:Y:S01]  /*38e0*/  LDL.LU R87, [R1+0x100] ;  /* 0x0001000001577983 */ /* 0x000ee20000300800 */
[----:B------:R-:W-:Y:S02]  /*38f0*/  F2FP.SATFINITE.E4M3.F32.PACK_AB_MERGE_C R152, R153, R152, RZ ;  /* 0x000000989998723e */ /* 0x000fe400048070ff */
[----:B------:R-:W-:Y:S02]  /*3900*/  ELECT P0, URZ, PT ;  /* 0x00000000003f782f */ /* 0x000fe40003800000 */
[----:B------:R-:W-:Y:S01]  /*3910*/  F2FP.SATFINITE.E4M3.F32.PACK_AB_MERGE_C R154, R155, R154, RZ ;  /* 0x0000009a9b9a723e */ /* 0x000fe200048070ff */
[----:B------:R-:W-:Y:S01]  /*3920*/  UMOV UR17, UR11 ;  /* 0x0000000b00117c82 */ /* 0x000fe20008000000 */
[----:B------:R-:W-:Y:S01]  /*3930*/  F2FP.SATFINITE.E4M3.F32.PACK_AB_MERGE_C R156, R157, R156, RZ ;  /* 0x0000009c9d9c723e */ /* 0x000fe200048070ff */
[----:B------:R-:W-:Y:S01]  /*3940*/  UMOV UR18, UR15 ;  /* 0x0000000f00127c82 */ /* 0x000fe20008000000 */
[----:B------:R-:W-:Y:S02]  /*3950*/  F2FP.SATFINITE.E4M3.F32.PACK_AB_MERGE_C R6, R6, R7, RZ ;  /* 0x000000070606723e */ /* 0x000fe400048070ff */
[----:B------:R-:W4:Y:S01]  /*3960*/  S2R R7, SR_TID.X ;  /* 0x0000000000077919 */ /* 0x000f220000002100 */
[----:B------:R-:W-:-:S02]  /*3970*/  F2FP.SATFINITE.E4M3.F32.PACK_AB_MERGE_C R158, R159, R158, RZ ;  /* 0x0000009e9f9e723e */ /* 0x000fc400048070ff */
[----:B------:R-:W-:Y:S02]  /*3980*/  F2FP.SATFINITE.E4M3.F32.PACK_AB_MERGE_C R88, R89, R88, RZ ;  /* 0x000000585958723e */ /* 0x000fe400048070ff */
[----:B------:R-:W-:Y:S02]  /*3990*/  F2FP.SATFINITE.E4M3.F32.PACK_AB_MERGE_C R90, R91, R90, RZ ;  /* 0x0000005a5b5a723e */ /* 0x000fe400048070ff */
[----:B------:R-:W-:Y:S02]  /*39a0*/  F2FP.SATFINITE.E4M3.F32.PACK_AB_MERGE_C R92, R93, R92, RZ ;  /* 0x0000005c5d5c723e */ /* 0x000fe400048070ff */
[----:B------:R-:W-:Y:S02]  /*39b0*/  F2FP.SATFINITE.E4M3.F32.PACK_AB_MERGE_C R94, R95, R94, RZ ;  /* 0x0000005e5f5e723e */ /* 0x000fe400048070ff */
[----:B------:R-:W-:Y:S02]  /*39c0*/  F2FP.SATFINITE.E4M3.F32.PACK_AB_MERGE_C R28, R29, R28, RZ ;  /* 0x0000001c1d1c723e */ /* 0x000fe400048070ff */
        /* <DEDUP_REMOVED lines=9> */
[----:B------:R-:W-:Y:S01]  /*3a60*/  F2FP.SATFINITE.E4M3.F32.PACK_AB_MERGE_C R98, R99, R98, RZ ;  /* 0x000000626362723e */ /* 0x000fe200048070ff */
[----:B----4-:R-:W-:Y:S01]  /*3a70*/  IMAD.SHL.U32 R25, R7, 0x40, RZ ;  /* 0x0000004007197824 */ /* 0x010fe200078e00ff */
[----:B------:R-:W-:Y:S01]  /*3a80*/  F2FP.SATFINITE.E4M3.F32.PACK_AB_MERGE_C R100, R101, R100, RZ ;  /* 0x000000646564723e */ /* 0x000fe200048070ff */
[----:B------:R-:W-:Y:S01]  /*3a90*/  IMAD.SHL.U32 R27, R7, 0x2, RZ ;  /* 0x00000002071b7824 */ /* 0x000fe200078e00ff */
[----:B------:R-:W-:Y:S02]  /*3aa0*/  F2FP.SATFINITE.E4M3.F32.PACK_AB_MERGE_C R102, R103, R102, RZ ;  /* 0x000000666766723e */ /* 0x000fe400048070ff */
[----:B------:R-:W-:-:S02]  /*3ab0*/  LOP3.LUT R25, R25, 0x1800, RZ, 0xc0, !PT ;  /* 0x0000180019197812 */ /* 0x000fc400078ec0ff */
[----:B------:R-:W-:Y:S02]  /*3ac0*/  LOP3.LUT R27, R27, 0x6, RZ, 0xc0, !PT ;  /* 0x000000061b1b7812 */ /* 0x000fe400078ec0ff */
        /* <DEDUP_REMOVED lines=83> */
[----:B------:R-:W-:Y:S02]  /*4000*/  LOP3.LUT R228, R7, 0x1c, RZ, 0xc0, !PT ;  /* 0x0000001c07e47812 */ /* 0x000fe400078ec0ff */
[----:B------:R-:W-:Y:S02]  /*4010*/  F2FP.SATFINITE.E4M3.F32.PACK_AB_MERGE_C R76, R77, R76, RZ ;  /* 0x0000004c4d4c723e */ /* 0x000fe400048070ff */
[----:B------:R-:W-:Y:S01]  /*4020*/  F2FP.SATFINITE.E4M3.F32.PACK_AB_MERGE_C R78, R79, R78, RZ ;  /* 0x0000004e4f4e723e */ /* 0x000fe200048070ff */
[C---:B------:R-:W-:Y:S01]  /*4030*/  IMAD R25, R228.reuse, 0x20, R25 ;  /* 0x00000020e4197824 */ /* 0x040fe200078e0219 */
[----:B------:R-:W-:Y:S01]  /*4040*/  F2FP.SATFINITE.E4M3.F32.PACK_AB_MERGE_C R223, R223, R230, RZ ;  /* 0x000000e6dfdf723e */ /* 0x000fe200048070ff */
[----:B------:R-:W-:Y:S01]  /*4050*/  IMAD R228, R228, 0x4, R27 ;  /* 0x00000004e4e47824 */ /* 0x000fe200078e021b */
[----:B------:R-:W-:Y:S02]  /*4060*/  F2FP.SATFINITE.E4M3.F32.PACK_AB_MERGE_C R224, R224, R229, RZ ;  /* 0x000000e5e0e0723e */ /* 0x000fe400048070ff */
[----:B------:R-:W-:Y:S01]  /*4070*/  F2FP.SATFINITE.E4M3.F32.PACK_AB_MERGE_C R226, R226, R227, RZ ;  /* 0x000000e3e2e2723e */ /* 0x000fe200048070ff */
[----:B------:R-:W-:Y:S01]  /*4080*/  IMAD.IADD R25, R25, 0x1, R228 ;  /* 0x0000000119197824 */ /* 0x000fe200078e02e4 */
[----:B------:R-:W-:-:S02]  /*4090*/  F2FP.SATFINITE.E4M3.F32.PACK_AB_MERGE_C R208, R209, R208, RZ ;  /* 0x000000d0d1d0723e */ /* 0x000fc400048070ff */
[----:B------:R-:W-:Y:S02]  /*40a0*/  F2FP.SATFINITE.E4M3.F32.PACK_AB_MERGE_C R210, R211, R210, RZ ;  /* 0x000000d2d3d2723e */ /* 0x000fe400048070ff */
[----:B-1----:R1:W-:Y:S01]  /*40b0*/  STS.U16 [R25+UR16+0x400], R3 ;  /* 0x0004000319007988 */ /* 0x0023e20008000410 */
[----:B------:R-:W-:Y:S02]  /*40c0*/  F2FP.SATFINITE.E4M3.F32.PACK_AB_MERGE_C R212, R213, R212, RZ ;  /* 0x000000d4d5d4723e */ /* 0x000fe400048070ff */
[----:B------:R-:W-:Y:S01]  /*40d0*/  F2FP.SATFINITE.E4M3.F32.PACK_AB_MERGE_C R214, R215, R214, RZ ;  /* 0x000000d6d7d6723e */ /* 0x000fe200048070ff */
[----:B------:R4:W-:Y:S01]  /*40e0*/  STS.U16 [R25+UR16], R5 ;  /* 0x0000000519007988 */ /* 0x0009e20008000410 */
[----:B------:R-:W-:Y:S02]  /*40f0*/  F2FP.SATFINITE.E4M3.F32.PACK_AB_MERGE_C R144, R145, R144, RZ ;  /* 0x000000909190723e */ /* 0x000fe400048070ff */
[----:B------:R-:W-:Y:S01]  /*4100*/  F2FP.SATFINITE.E4M3.F32.PACK_AB_MERGE_C R146, R147, R146, RZ ;  /* 0x000000929392723e */ /* 0x000fe200048070ff */
[----:B------:R-:W-:Y:S01]  /*4110*/  STS.U16 [R25+UR16+0x8], R0 ;  /* 0x0000080019007988 */ /* 0x000fe20008000410 */
[----:B------:R-:W-:-:S02]  /*4120*/  F2FP.SATFINITE.E4M3.F32.PACK_AB_MERGE_C R148, R149, R148, RZ ;  /* 0x000000949594723e */ /* 0x000fc400048070ff */
[----:B-1----:R-:W-:Y:S01]  /*4130*/  LOP3.LUT R3, R25, 0x10, RZ, 0x3c, !PT ;  /* 0x0000001019037812 */ /* 0x002fe200078e3cff */
[----:B------:R-:W-:Y:S01]  /*4140*/  STS.U16 [R25+UR16+0x408], R4 ;  /* 0x0004080419007988 */ /* 0x000fe20008000410 */
[----:B------:R-:W-:Y:S02]  /*4150*/  F2FP.SATFINITE.E4M3.F32.PACK_AB_MERGE_C R150, R151, R150, RZ ;  /* 0x000000969796723e */ /* 0x000fe400048070ff */
[----:B----4-:R-:W-:Y:S01]  /*4160*/  LOP3.LUT R5, R25, 0x20, RZ, 0x3c, !PT ;  /* 0x0000002019057812 */ /* 0x010fe200078e3cff */
[----:B------:R-:W-:Y:S01]  /*4170*/  STS.U16 [R25+UR16+0x2000], R152 ;  /* 0x0020009819007988 */ /* 0x000fe20008000410 */
[----:B------:R-:W-:Y:S02]  /*4180*/  F2FP.SATFINITE.E4M3.F32.PACK_AB_MERGE_C R80, R81, R80, RZ ;  /* 0x000000505150723e */ /* 0x000fe400048070ff */
[----:B------:R-:W-:Y:S01]  /*4190*/  F2FP.SATFINITE.E4M3.F32.PACK_AB_MERGE_C R82, R83, R82, RZ ;  /* 0x000000525352723e */ /* 0x000fe200048070ff */
[----:B------:R-:W-:Y:S01]  /*41a0*/  STS.U16 [R25+UR16+0x2400], R154 ;  /* 0x0024009a19007988 */ /* 0x000fe20008000410 */
[----:B------:R-:W-:-:S02]  /*41b0*/  LOP3.LUT R2, R7, 0x7f, RZ, 0xc0, !PT ;  /* 0x0000007f07027812 */ /* 0x000fc400078ec0ff */
[----:B--2---:R-:W-:Y:S01]  /*41c0*/  F2FP.SATFINITE.E4M3.F32.PACK_AB_MERGE_C R84, R85, R84, RZ ;  /* 0x000000545554723e */ /* 0x004fe200048070ff */
[----:B------:R-:W-:Y:S01]  /*41d0*/  STS.U16 [R25+UR16+0x2008], R156 ;  /* 0x0020089c19007988 */ /* 0x000fe20008000410 */
[----:B------:R-:W-:-:S03]  /*41e0*/  ISETP.LT.U32.AND P0, PT, R2, 0x20, P0 ;  /* 0x000000200200780c */ /* 0x000fc60000701070 */
[----:B------:R-:W-:Y:S04]  /*41f0*/  STS.U16 [R25+UR16+0x2408], R158 ;  /* 0x0024089e19007988 */ /* 0x000fe80008000410 */
[----:B------:R-:W-:Y:S04]  /*4200*/  STS.U16 [R25+UR16+0x4000], R88 ;  /* 0x0040005819007988 */ /* 0x000fe80008000410 */
[----:B------:R-:W-:Y:S02]  /*4210*/  STS.U16 [R25+UR16+0x4400], R90 ;  /* 0x0044005a19007988 */ /* 0x000fe40008000410 */
[----:B------:R-:W-:Y:S01]  /*4220*/  VOTEU.ANY UP0, P0 ;  /* 0x00000000003f7886 */ /* 0x000fe20000000100 */
[----:B------:R-:W-:Y:S01]  /*4230*/  VOTEU.ANY UP1, P0 ;  /* 0x00000000003f7886 */ /* 0x000fe20000020100 */
[----:B------:R-:W-:Y:S03]  /*4240*/  STS.U16 [R25+UR16+0x4008], R92 ;  /* 0x0040085c19007988 */ /* 0x000fe60008000410 */
[----:B------:R-:W-:Y:S01]  /*4250*/  @UP0 UMOV UR6, UR28 ;  /* 0x0000001c00060c82 */ /* 0x000fe20008000000 */
[----:B------:R-:W-:Y:S01]  /*4260*/  STS.U16 [R25+UR16+0x4408], R94 ;  /* 0x0044085e19007988 */ /* 0x000fe20008000410 */
[----:B------:R-:W-:-:S03]  /*4270*/  @UP0 UMOV UR7, UR29 ;  /* 0x0000001d00070c82 */ /* 0x000fc60008000000 */
[----:B------:R-:W-:Y:S04]  /*4280*/  STS.U16 [R25+UR16+0x6000], R24 ;  /* 0x0060001819007988 */ /* 0x000fe80008000410 */
[----:B------:R-:W-:Y:S04]  /*4290*/  STS.U16 [R25+UR16+0x6400], R26 ;  /* 0x0064001a19007988 */ /* 0x000fe80008000410 */
[----:B------:R-:W-:Y:S04]  /*42a0*/  STS.U16 [R25+UR16+0x6008], R28 ;  /* 0x0060081c19007988 */ /* 0x000fe80008000410 */
[----:B------:R-:W-:Y:S04]  /*42b0*/  STS.U16 [R25+UR16+0x6408], R30 ;  /* 0x0064081e19007988 */ /* 0x000fe80008000410 */
[----:B------:R-:W-:Y:S04]  /*42c0*/  STS.U16 [R3+UR16], R6 ;  /* 0x0000000603007988 */ /* 0x000fe80008000410 */
[----:B------:R-:W-:Y:S01]  /*42d0*/  STS.U16 [R3+UR16+0x400], R8 ;  /* 0x0004000803007988 */ /* 0x000fe20008000410 */
[----:B---3--:R-:W-:-:S03]  /*42e0*/  F2FP.SATFINITE.E4M3.F32.PACK_AB_MERGE_C R86, R87, R86, RZ ;  /* 0x000000565756723e */ /* 0x008fc600048070ff */
[----:B------:R-:W-:Y:S04]  /*42f0*/  STS.U16 [R3+UR16+0x8], R9 ;  /* 0x0000080903007988 */ /* 0x000fe80008000410 */
        /* <DEDUP_REMOVED lines=12> */
[----:B------:R1:W-:Y:S04]  /*43c0*/  STS.U16 [R3+UR16+0x6408], R38 ;  /* 0x0064082603007988 */ /* 0x0003e80008000410 */
[----:B------:R-:W-:Y:S04]  /*43d0*/  STS.U16 [R5+UR16], R11 ;  /* 0x0000000b05007988 */ /* 0x000fe80008000410 */
[----:B------:R-:W-:Y:S01]  /*43e0*/  STS.U16 [R5+UR16+0x400], R12 ;  /* 0x0004000c05007988 */ /* 0x000fe20008000410 */
[----:B-1----:R-:W-:-:S03]  /*43f0*/  LOP3.LUT R3, R25, 0x30, RZ, 0x3c, !PT ;  /* 0x0000003019037812 */ /* 0x002fc600078e3cff */
        /* <DEDUP_REMOVED lines=50> */
[----:B-1----:R-:W-:-:S02]  /*4720*/  LOP3.LUT R5, R25, 0x60, RZ, 0x3c, !PT ;  /* 0x0000006019057812 */ /* 0x002fc400078e3cff */
[----:B------:R-:W-:Y:S01]  /*4730*/  LOP3.LUT R25, R25, 0x70, RZ, 0x3c, !PT ;  /* 0x0000007019197812 */ /* 0x000fe200078e3cff */
        /* <DEDUP_REMOVED lines=14> */
[----:B------:R-:W-:Y:S04]  /*4820*/  STS.U16 [R5+UR16], R219 ;  /* 0x000000db05007988 */ /* 0x000fe80008000410 */
        /* <DEDUP_REMOVED lines=30> */
[----:B------:R-:W-:Y:S01]  /*4a10*/  STS.U16 [R25+UR16+0x6408], R86 ;  /* 0x0064085619007988 */ /* 0x000fe20008000410 */
[----:B------:R1:W-:Y:S06]  /*4a20*/  MEMBAR.ALL.CTA ;  /* 0x0000000000007992 */ /* 0x0003ec0000008000 */
[----:B-1----:R-:W1:Y:S02]  /*4a30*/  FENCE.VIEW.ASYNC.S ;  /* 0x00000000000073c6 */ /* 0x002e640000000000 */
[----:B-1----:R-:W-:Y:S06]  /*4a40*/  BAR.SYNC.DEFER_BLOCKING 0x0 ;  /* 0x0000000000007b1d */ /* 0x002fec0000010000 */
[----:B------:R1:W-:Y:S01]  /*4a50*/  @UP1 UTMASTG.2D [UR16], [UR6] ;  /* 0x00000010060013b5 */ /* 0x0003e20008008000 */
[----:B------:R0:W-:Y:S01]  /*4a60*/  UTMACMDFLUSH ;  /* 0x00000000000079b7 */ /* 0x0001e20000000000 */
[----:B------:R-:W-:-:S04]  /*4a70*/  DEPBAR.LE SB0, 0x0 ;  /* 0x000080000000791a */ /* 0x000fc80000000000 */
[----:B------:R-:W-:Y:S06]  /*4a80*/  BAR.SYNC.DEFER_BLOCKING 0x0 ;  /* 0x0000000000007b1d */ /* 0x000fec0000010000 */
[----:B-1----:R-:W-:Y:S05]  /*4a90*/  EXIT ;  /* 0x000000000000794d */ /* 0x002fea0003800000 */
.L_x_49:
[----:B------:R-:W1:Y:S02]  /*4aa0*/  SYNCS.PHASECHK.TRANS64.TRYWAIT P0, [UR17+0x9000], R0 ;  /* 0x00900000ff0075a7 */ /* 0x000e640008000151 */
[----:B-1----:R-:W-:Y:S05]  /*4ab0*/  @!P0 BRA `(.L_x_49) ;  /* 0xfffffffc00f88947 */ /* 0x002fea000383ffff */
[----:B------:R-:W-:Y:S05]  /*4ac0*/  BRA `(.L_x_51) ;  /* 0xffffffdc00b07947 */ /* 0x000fea000383ffff */
.L_x_52:
[----:B------:R-:W-:-:S00]  /*4ad0*/  BRA `(.L_x_52) ;  /* 0xfffffffc00fc7947 */ /* 0x000fc0000383ffff */
[----:B------:R-:W-:-:S00]  /*4ae0*/  NOP ;  /* 0x0000000000007918 */ /* 0x000fc00000000000 */
        /* <DEDUP_REMOVED lines=9> */
.L_x_53:


//--------------------- .nv.shared.gluon_wgmma    --------------------------
	.section	.nv.shared.gluon_wgmma,"aw",@nobits
	.sectionflags	@""
	.align	16
	.zero		1024


//--------------------- .nv.shared.reserved.0     --------------------------
	.section	.nv.shared.reserved.0,"aw",@nobits
	.weak		__nv_reservedSMEM_offset_0_alias
	.size		__nv_reservedSMEM_offset_0_alias, 0, 0
	.other		__nv_reservedSMEM_offset_0_alias,@"STO_CUDA_RESERVED_SHARED STV_DEFAULT"
__nv_reservedSMEM_offset_0_alias:
	.zero		0


//--------------------- .nv.constant0.gluon_wgmma --------------------------
	.section	.nv.constant0.gluon_wgmma,"a",@progbits
	.sectionflags	@""
	.align	4
.nv.constant0.gluon_wgmma:
	.zero		608


//--------------------- SYMBOLS --------------------------

	.type		.nv.reservedSmem.offset0,@object
	.size		.nv.reservedSmem.offset0,0x4
